//
// Generated by NVIDIA NVVM Compiler
//
// Compiler Build ID: CL-36424714
// Cuda compilation tools, release 13.0, V13.0.88
// Based on NVVM 20.0.0
//

.version 9.0
.target sm_100
.address_size 64

	// .globl	_Z7kernel1PdS_S_
.func  (.param .b64 func_retval0) __internal_accurate_pow
(
	.param .b64 __internal_accurate_pow_param_0
)
;

.visible .entry _Z7kernel1PdS_S_(
	.param .u64 .ptr .align 1 _Z7kernel1PdS_S__param_0,
	.param .u64 .ptr .align 1 _Z7kernel1PdS_S__param_1,
	.param .u64 .ptr .align 1 _Z7kernel1PdS_S__param_2
)
{
	.reg .pred 	%p<28>;
	.reg .b32 	%r<51>;
	.reg .b64 	%rd<20>;
	.reg .b64 	%fd<57>;

	ld.param.u64 	%rd5, [_Z7kernel1PdS_S__param_0];
	ld.param.u64 	%rd6, [_Z7kernel1PdS_S__param_1];
	ld.param.u64 	%rd7, [_Z7kernel1PdS_S__param_2];
	mov.u32 	%r11, %ctaid.x;
	mov.u32 	%r12, %ntid.x;
	mov.u32 	%r13, %tid.x;
	mad.lo.s32 	%r1, %r11, %r12, %r13;
	mov.u32 	%r14, %ctaid.y;
	mov.u32 	%r15, %ntid.y;
	mov.u32 	%r16, %tid.y;
	mad.lo.s32 	%r17, %r14, %r15, %r16;
	add.s32 	%r3, %r1, -1;
	add.s32 	%r18, %r17, -1;
	max.u32 	%r19, %r3, %r18;
	setp.gt.u32 	%p1, %r19, 38;
	@%p1 bra 	$L__BB0_16;
	cvta.to.global.u64 	%rd1, %rd6;
	cvta.to.global.u64 	%rd2, %rd7;
	mul.lo.s32 	%r20, %r17, 41;
	add.s32 	%r4, %r1, %r20;
	mul.wide.u32 	%rd8, %r4, 8;
	add.s64 	%rd3, %rd1, %rd8;
	ld.global.f64 	%fd18, [%rd3+8];
	add.s32 	%r5, %r20, %r3;
	mul.wide.u32 	%rd9, %r5, 8;
	add.s64 	%rd10, %rd1, %rd9;
	ld.global.f64 	%fd19, [%rd10];
	sub.f64 	%fd20, %fd18, %fd19;
	div.rn.f64 	%fd1, %fd20, 0d3FB999999999999A;
	add.s64 	%rd4, %rd2, %rd8;
	ld.global.f64 	%fd21, [%rd4+328];
	add.s32 	%r6, %r5, -40;
	mul.wide.u32 	%rd11, %r6, 8;
	add.s64 	%rd12, %rd2, %rd11;
	ld.global.f64 	%fd22, [%rd12];
	sub.f64 	%fd23, %fd21, %fd22;
	div.rn.f64 	%fd2, %fd23, 0d3FB999999999999A;
	{
	.reg .b32 %temp; 
	mov.b64 	{%temp, %r7}, %fd1;
	}
	mov.f64 	%fd24, 0d4000000000000000;
	{
	.reg .b32 %temp; 
	mov.b64 	{%temp, %r21}, %fd24;
	}
	and.b32  	%r9, %r21, 2146435072;
	setp.eq.s32 	%p2, %r9, 1062207488;
	abs.f64 	%fd3, %fd1;
	{ // callseq 0, 0
	.param .b64 param0;
	st.param.f64 	[param0], %fd3;
	.param .b64 retval0;
	call.uni (retval0), 
	__internal_accurate_pow, 
	(
	param0
	);
	ld.param.f64 	%fd25, [retval0];
	} // callseq 0
	setp.lt.s32 	%p3, %r7, 0;
	neg.f64 	%fd27, %fd25;
	selp.f64 	%fd28, %fd27, %fd25, %p2;
	selp.f64 	%fd54, %fd28, %fd25, %p3;
	setp.neu.f64 	%p4, %fd1, 0d0000000000000000;
	@%p4 bra 	$L__BB0_3;
	selp.b32 	%r22, %r7, 0, %p2;
	setp.lt.s32 	%p6, %r21, 0;
	or.b32  	%r23, %r22, 2146435072;
	selp.b32 	%r24, %r23, %r22, %p6;
	mov.b32 	%r25, 0;
	mov.b64 	%fd54, {%r25, %r24};
$L__BB0_3:
	add.f64 	%fd29, %fd1, 0d4000000000000000;
	{
	.reg .b32 %temp; 
	mov.b64 	{%temp, %r26}, %fd29;
	}
	and.b32  	%r27, %r26, 2146435072;
	setp.ne.s32 	%p7, %r27, 2146435072;
	@%p7 bra 	$L__BB0_8;
	setp.num.f64 	%p8, %fd1, %fd1;
	@%p8 bra 	$L__BB0_6;
	mov.f64 	%fd30, 0d4000000000000000;
	add.rn.f64 	%fd54, %fd1, %fd30;
	bra.uni 	$L__BB0_8;
$L__BB0_6:
	setp.neu.f64 	%p9, %fd3, 0d7FF0000000000000;
	@%p9 bra 	$L__BB0_8;
	setp.lt.s32 	%p12, %r21, 0;
	selp.b32 	%r29, 0, 2146435072, %p12;
	and.b32  	%r30, %r21, 2147483647;
	setp.ne.s32 	%p13, %r30, 1071644672;
	or.b32  	%r31, %r29, -2147483648;
	selp.b32 	%r32, %r31, %r29, %p13;
	selp.b32 	%r33, %r32, %r29, %p2;
	selp.b32 	%r34, %r33, %r29, %p3;
	mov.b32 	%r35, 0;
	mov.b64 	%fd54, {%r35, %r34};
$L__BB0_8:
	setp.eq.s32 	%p14, %r9, 1062207488;
	setp.eq.f64 	%p15, %fd1, 0d3FF0000000000000;
	selp.f64 	%fd31, 0d3FF0000000000000, %fd54, %p15;
	add.f64 	%fd32, %fd1, %fd2;
	mul.f64 	%fd33, %fd32, 0d4059000000000000;
	sub.f64 	%fd34, %fd33, %fd31;
	ld.global.f64 	%fd35, [%rd3+328];
	add.s64 	%rd14, %rd1, %rd11;
	ld.global.f64 	%fd36, [%rd14];
	sub.f64 	%fd37, %fd35, %fd36;
	div.rn.f64 	%fd38, %fd37, 0d3FB999999999999A;
	ld.global.f64 	%fd39, [%rd4+8];
	add.s64 	%rd16, %rd2, %rd9;
	ld.global.f64 	%fd40, [%rd16];
	sub.f64 	%fd41, %fd39, %fd40;
	mul.f64 	%fd42, %fd38, %fd41;
	div.rn.f64 	%fd43, %fd42, 0d3FB999999999999A;
	add.f64 	%fd44, %fd43, %fd43;
	sub.f64 	%fd10, %fd34, %fd44;
	{
	.reg .b32 %temp; 
	mov.b64 	{%temp, %r10}, %fd2;
	}
	abs.f64 	%fd11, %fd2;
	{ // callseq 1, 0
	.param .b64 param0;
	st.param.f64 	[param0], %fd11;
	.param .b64 retval0;
	call.uni (retval0), 
	__internal_accurate_pow, 
	(
	param0
	);
	ld.param.f64 	%fd45, [retval0];
	} // callseq 1
	setp.lt.s32 	%p16, %r10, 0;
	neg.f64 	%fd47, %fd45;
	selp.f64 	%fd48, %fd47, %fd45, %p14;
	selp.f64 	%fd56, %fd48, %fd45, %p16;
	setp.neu.f64 	%p17, %fd2, 0d0000000000000000;
	@%p17 bra 	$L__BB0_10;
	setp.eq.s32 	%p18, %r9, 1062207488;
	selp.b32 	%r37, %r10, 0, %p18;
	setp.lt.s32 	%p19, %r21, 0;
	or.b32  	%r38, %r37, 2146435072;
	selp.b32 	%r39, %r38, %r37, %p19;
	mov.b32 	%r40, 0;
	mov.b64 	%fd56, {%r40, %r39};
$L__BB0_10:
	add.f64 	%fd49, %fd2, 0d4000000000000000;
	{
	.reg .b32 %temp; 
	mov.b64 	{%temp, %r41}, %fd49;
	}
	and.b32  	%r42, %r41, 2146435072;
	setp.ne.s32 	%p20, %r42, 2146435072;
	@%p20 bra 	$L__BB0_15;
	setp.num.f64 	%p21, %fd2, %fd2;
	@%p21 bra 	$L__BB0_13;
	mov.f64 	%fd50, 0d4000000000000000;
	add.rn.f64 	%fd56, %fd2, %fd50;
	bra.uni 	$L__BB0_15;
$L__BB0_13:
	setp.neu.f64 	%p22, %fd11, 0d7FF0000000000000;
	@%p22 bra 	$L__BB0_15;
	setp.lt.s32 	%p23, %r10, 0;
	setp.eq.s32 	%p24, %r9, 1062207488;
	setp.lt.s32 	%p25, %r21, 0;
	selp.b32 	%r44, 0, 2146435072, %p25;
	and.b32  	%r45, %r21, 2147483647;
	setp.ne.s32 	%p26, %r45, 1071644672;
	or.b32  	%r46, %r44, -2147483648;
	selp.b32 	%r47, %r46, %r44, %p26;
	selp.b32 	%r48, %r47, %r44, %p24;
	selp.b32 	%r49, %r48, %r44, %p23;
	mov.b32 	%r50, 0;
	mov.b64 	%fd56, {%r50, %r49};
$L__BB0_15:
	setp.eq.f64 	%p27, %fd2, 0d3FF0000000000000;
	selp.f64 	%fd51, 0d3FF0000000000000, %fd56, %p27;
	sub.f64 	%fd52, %fd10, %fd51;
	cvta.to.global.u64 	%rd17, %rd5;
	add.s64 	%rd19, %rd17, %rd8;
	st.global.f64 	[%rd19], %fd52;
$L__BB0_16:
	ret;

}
	// .globl	_Z7kernel2PdS_S_
.visible .entry _Z7kernel2PdS_S_(
	.param .u64 .ptr .align 1 _Z7kernel2PdS_S__param_0,
	.param .u64 .ptr .align 1 _Z7kernel2PdS_S__param_1,
	.param .u64 .ptr .align 1 _Z7kernel2PdS_S__param_2
)
{
	.reg .pred 	%p<4>;
	.reg .b32 	%r<21>;
	.reg .b64 	%rd<15>;
	.reg .b64 	%fd<23>;

	ld.param.u64 	%rd1, [_Z7kernel2PdS_S__param_0];
	ld.param.u64 	%rd2, [_Z7kernel2PdS_S__param_1];
	ld.param.u64 	%rd3, [_Z7kernel2PdS_S__param_2];
	mov.u32 	%r4, %ctaid.x;
	mov.u32 	%r5, %ntid.x;
	mov.u32 	%r6, %tid.x;
	mad.lo.s32 	%r1, %r4, %r5, %r6;
	mov.u32 	%r7, %ctaid.y;
	mov.u32 	%r8, %ntid.y;
	mov.u32 	%r9, %tid.y;
	mad.lo.s32 	%r10, %r7, %r8, %r9;
	add.s32 	%r3, %r1, -1;
	add.s32 	%r11, %r10, -1;
	max.u32 	%r12, %r3, %r11;
	setp.gt.u32 	%p1, %r12, 38;
	@%p1 bra 	$L__BB1_2;
	cvta.to.global.u64 	%rd4, %rd2;
	cvta.to.global.u64 	%rd5, %rd3;
	cvta.to.global.u64 	%rd6, %rd1;
	mov.f64 	%fd1, 0d3FA999999999999A;
	{
	.reg .b32 %temp; 
	mov.b64 	{%temp, %r13}, %fd1;
	}
	mov.f64 	%fd2, 0d4000000000000000;
	{
	.reg .b32 %temp; 
	mov.b64 	{%temp, %r14}, %fd2;
	}
	and.b32  	%r16, %r14, 2146435072;
	setp.eq.s32 	%p2, %r16, 1062207488;
	{ // callseq 2, 0
	.param .b64 param0;
	st.param.f64 	[param0], 0d3FA999999999999A;
	.param .b64 retval0;
	call.uni (retval0), 
	__internal_accurate_pow, 
	(
	param0
	);
	ld.param.f64 	%fd3, [retval0];
	} // callseq 2
	setp.lt.s32 	%p3, %r13, 0;
	neg.f64 	%fd5, %fd3;
	selp.f64 	%fd6, %fd5, %fd3, %p2;
	selp.f64 	%fd7, %fd6, %fd3, %p3;
	mul.lo.s32 	%r17, %r10, 41;
	add.s32 	%r18, %r1, %r17;
	mul.wide.u32 	%rd7, %r18, 8;
	add.s64 	%rd8, %rd4, %rd7;
	ld.global.f64 	%fd8, [%rd8+8];
	add.s32 	%r19, %r17, %r3;
	mul.wide.u32 	%rd9, %r19, 8;
	add.s64 	%rd10, %rd4, %rd9;
	ld.global.f64 	%fd9, [%rd10];
	add.f64 	%fd10, %fd8, %fd9;
	ld.global.f64 	%fd11, [%rd8+328];
	add.s32 	%r20, %r19, -40;
	mul.wide.u32 	%rd11, %r20, 8;
	add.s64 	%rd12, %rd4, %rd11;
	ld.global.f64 	%fd12, [%rd12];
	add.f64 	%fd13, %fd11, %fd12;
	mul.f64 	%fd14, %fd7, %fd13;
	fma.rn.f64 	%fd15, %fd7, %fd10, %fd14;
	add.s64 	%rd13, %rd5, %rd7;
	ld.global.f64 	%fd16, [%rd13];
	mul.f64 	%fd17, %fd7, %fd16;
	mul.f64 	%fd18, %fd7, %fd17;
	sub.f64 	%fd19, %fd15, %fd18;
	add.f64 	%fd20, %fd7, %fd7;
	add.f64 	%fd21, %fd20, %fd20;
	div.rn.f64 	%fd22, %fd19, %fd21;
	add.s64 	%rd14, %rd6, %rd7;
	st.global.f64 	[%rd14], %fd22;
$L__BB1_2:
	ret;

}
	// .globl	_Z7kernel3PdS_S_S_S_
.visible .entry _Z7kernel3PdS_S_S_S_(
	.param .u64 .ptr .align 1 _Z7kernel3PdS_S_S_S__param_0,
	.param .u64 .ptr .align 1 _Z7kernel3PdS_S_S_S__param_1,
	.param .u64 .ptr .align 1 _Z7kernel3PdS_S_S_S__param_2,
	.param .u64 .ptr .align 1 _Z7kernel3PdS_S_S_S__param_3,
	.param .u64 .ptr .align 1 _Z7kernel3PdS_S_S_S__param_4
)
{
	.reg .pred 	%p<4>;
	.reg .b32 	%r<20>;
	.reg .b64 	%rd<26>;
	.reg .b64 	%fd<60>;

	ld.param.u64 	%rd2, [_Z7kernel3PdS_S_S_S__param_1];
	ld.param.u64 	%rd3, [_Z7kernel3PdS_S_S_S__param_2];
	ld.param.u64 	%rd4, [_Z7kernel3PdS_S_S_S__param_3];
	ld.param.u64 	%rd5, [_Z7kernel3PdS_S_S_S__param_4];
	mov.u32 	%r3, %ctaid.x;
	mov.u32 	%r4, %ntid.x;
	mov.u32 	%r5, %tid.x;
	mad.lo.s32 	%r1, %r3, %r4, %r5;
	mov.u32 	%r6, %ctaid.y;
	mov.u32 	%r7, %ntid.y;
	mov.u32 	%r8, %tid.y;
	mad.lo.s32 	%r9, %r6, %r7, %r8;
	add.s32 	%r10, %r1, -1;
	add.s32 	%r11, %r9, -1;
	max.u32 	%r12, %r10, %r11;
	setp.gt.u32 	%p1, %r12, 38;
	@%p1 bra 	$L__BB2_2;
	ld.param.u64 	%rd25, [_Z7kernel3PdS_S_S_S__param_0];
	cvta.to.global.u64 	%rd6, %rd2;
	cvta.to.global.u64 	%rd7, %rd5;
	cvta.to.global.u64 	%rd8, %rd25;
	cvta.to.global.u64 	%rd9, %rd4;
	cvta.to.global.u64 	%rd10, %rd3;
	mad.lo.s32 	%r13, %r9, 41, %r1;
	mul.wide.u32 	%rd11, %r13, 8;
	add.s64 	%rd12, %rd6, %rd11;
	ld.global.f64 	%fd1, [%rd12];
	mul.f64 	%fd2, %fd1, 0d3F847AE147AE147B;
	div.rn.f64 	%fd3, %fd2, 0d3FA999999999999A;
	add.s32 	%r14, %r13, -1;
	mul.wide.u32 	%rd13, %r14, 8;
	add.s64 	%rd14, %rd6, %rd13;
	ld.global.f64 	%fd4, [%rd14];
	sub.f64 	%fd5, %fd1, %fd4;
	mul.f64 	%fd6, %fd3, %fd5;
	sub.f64 	%fd7, %fd1, %fd6;
	add.s32 	%r15, %r13, -41;
	mul.wide.u32 	%rd15, %r15, 8;
	add.s64 	%rd16, %rd6, %rd15;
	ld.global.f64 	%fd8, [%rd16];
	sub.f64 	%fd9, %fd1, %fd8;
	mul.f64 	%fd10, %fd3, %fd9;
	sub.f64 	%fd11, %fd7, %fd10;
	add.s64 	%rd17, %rd7, %rd11;
	ld.global.f64 	%fd12, [%rd17+8];
	add.s64 	%rd18, %rd7, %rd13;
	ld.global.f64 	%fd13, [%rd18];
	sub.f64 	%fd14, %fd12, %fd13;
	mul.f64 	%fd15, %fd14, 0d3FB9999999999999;
	sub.f64 	%fd16, %fd11, %fd15;
	mov.f64 	%fd17, 0d3FA999999999999A;
	{
	.reg .b32 %temp; 
	mov.b64 	{%temp, %r16}, %fd17;
	}
	mov.f64 	%fd18, 0d4000000000000000;
	{
	.reg .b32 %temp; 
	mov.b64 	{%temp, %r17}, %fd18;
	}
	and.b32  	%r19, %r17, 2146435072;
	setp.eq.s32 	%p2, %r19, 1062207488;
	{ // callseq 3, 0
	.param .b64 param0;
	st.param.f64 	[param0], 0d3FA999999999999A;
	.param .b64 retval0;
	call.uni (retval0), 
	__internal_accurate_pow, 
	(
	param0
	);
	ld.param.f64 	%fd19, [retval0];
	} // callseq 3
	setp.lt.s32 	%p3, %r16, 0;
	neg.f64 	%fd21, %fd19;
	selp.f64 	%fd22, %fd21, %fd19, %p2;
	selp.f64 	%fd23, %fd22, %fd19, %p3;
	mov.f64 	%fd24, 0d3F2A36E2EB1C432D;
	div.rn.f64 	%fd25, %fd24, %fd23;
	ld.global.f64 	%fd26, [%rd12+8];
	add.f64 	%fd27, %fd1, %fd1;
	sub.f64 	%fd28, %fd26, %fd27;
	add.f64 	%fd29, %fd4, %fd28;
	fma.rn.f64 	%fd30, %fd25, %fd29, %fd16;
	ld.global.f64 	%fd31, [%rd12+328];
	sub.f64 	%fd32, %fd31, %fd27;
	add.f64 	%fd33, %fd8, %fd32;
	fma.rn.f64 	%fd34, %fd25, %fd33, %fd30;
	add.s64 	%rd19, %rd8, %rd11;
	st.global.f64 	[%rd19], %fd34;
	add.s64 	%rd20, %rd9, %rd11;
	ld.global.f64 	%fd35, [%rd20];
	mul.f64 	%fd36, %fd35, 0d3F847AE147AE147B;
	div.rn.f64 	%fd37, %fd36, 0d3FA999999999999A;
	add.s64 	%rd21, %rd9, %rd13;
	ld.global.f64 	%fd38, [%rd21];
	sub.f64 	%fd39, %fd35, %fd38;
	mul.f64 	%fd40, %fd37, %fd39;
	sub.f64 	%fd41, %fd35, %fd40;
	add.s64 	%rd22, %rd9, %rd15;
	ld.global.f64 	%fd42, [%rd22];
	sub.f64 	%fd43, %fd35, %fd42;
	mul.f64 	%fd44, %fd37, %fd43;
	sub.f64 	%fd45, %fd41, %fd44;
	ld.global.f64 	%fd46, [%rd17+328];
	add.s64 	%rd23, %rd7, %rd15;
	ld.global.f64 	%fd47, [%rd23];
	sub.f64 	%fd48, %fd46, %fd47;
	mul.f64 	%fd49, %fd48, 0d3FB9999999999999;
	sub.f64 	%fd50, %fd45, %fd49;
	ld.global.f64 	%fd51, [%rd20+8];
	add.f64 	%fd52, %fd35, %fd35;
	sub.f64 	%fd53, %fd51, %fd52;
	add.f64 	%fd54, %fd38, %fd53;
	fma.rn.f64 	%fd55, %fd25, %fd54, %fd50;
	ld.global.f64 	%fd56, [%rd20+328];
	sub.f64 	%fd57, %fd56, %fd52;
	add.f64 	%fd58, %fd42, %fd57;
	fma.rn.f64 	%fd59, %fd25, %fd58, %fd55;
	add.s64 	%rd24, %rd10, %rd11;
	st.global.f64 	[%rd24], %fd59;
$L__BB2_2:
	ret;

}
	// .globl	_Z3cp1Pd
.visible .entry _Z3cp1Pd(
	.param .u64 .ptr .align 1 _Z3cp1Pd_param_0
)
{
	.reg .pred 	%p<5>;
	.reg .b32 	%r<11>;
	.reg .b64 	%rd<10>;
	.reg .b64 	%fd<4>;

	ld.param.u64 	%rd3, [_Z3cp1Pd_param_0];
	cvta.to.global.u64 	%rd1, %rd3;
	mov.u32 	%r3, %ctaid.x;
	mov.u32 	%r4, %ntid.x;
	mov.u32 	%r5, %tid.x;
	mad.lo.s32 	%r1, %r3, %r4, %r5;
	mov.u32 	%r6, %ctaid.y;
	mov.u32 	%r7, %ntid.y;
	mov.u32 	%r8, %tid.y;
	mad.lo.s32 	%r2, %r6, %r7, %r8;
	setp.gt.u32 	%p1, %r2, 40;
	@%p1 bra 	$L__BB3_2;
	mul.lo.s32 	%r9, %r2, 41;
	mul.wide.u32 	%rd4, %r9, 8;
	add.s64 	%rd5, %rd1, %rd4;
	ld.global.f64 	%fd1, [%rd5+312];
	st.global.f64 	[%rd5+320], %fd1;
$L__BB3_2:
	setp.gt.u32 	%p2, %r1, 40;
	mul.wide.u32 	%rd6, %r1, 8;
	add.s64 	%rd2, %rd1, %rd6;
	@%p2 bra 	$L__BB3_4;
	ld.global.f64 	%fd2, [%rd2+328];
	st.global.f64 	[%rd2], %fd2;
$L__BB3_4:
	setp.gt.u32 	%p3, %r2, 40;
	@%p3 bra 	$L__BB3_6;
	mul.lo.s32 	%r10, %r2, 41;
	mul.wide.u32 	%rd7, %r10, 8;
	add.s64 	%rd8, %rd1, %rd7;
	ld.global.f64 	%fd3, [%rd8+8];
	st.global.f64 	[%rd8], %fd3;
$L__BB3_6:
	setp.gt.u32 	%p4, %r1, 40;
	@%p4 bra 	$L__BB3_8;
	mov.b64 	%rd9, 0;
	st.global.u64 	[%rd2+13120], %rd9;
$L__BB3_8:
	ret;

}
	// .globl	_Z3cp2PdS_
.visible .entry _Z3cp2PdS_(
	.param .u64 .ptr .align 1 _Z3cp2PdS__param_0,
	.param .u64 .ptr .align 1 _Z3cp2PdS__param_1
)
{
	.reg .pred 	%p<5>;
	.reg .b32 	%r<11>;
	.reg .b64 	%rd<18>;

	ld.param.u64 	%rd4, [_Z3cp2PdS__param_0];
	ld.param.u64 	%rd5, [_Z3cp2PdS__param_1];
	cvta.to.global.u64 	%rd1, %rd5;
	cvta.to.global.u64 	%rd2, %rd4;
	mov.u32 	%r3, %ctaid.x;
	mov.u32 	%r4, %ntid.x;
	mov.u32 	%r5, %tid.x;
	mad.lo.s32 	%r1, %r3, %r4, %r5;
	mov.u32 	%r6, %ctaid.y;
	mov.u32 	%r7, %ntid.y;
	mov.u32 	%r8, %tid.y;
	mad.lo.s32 	%r2, %r6, %r7, %r8;
	setp.gt.u32 	%p1, %r1, 40;
	mul.wide.u32 	%rd6, %r1, 8;
	add.s64 	%rd3, %rd2, %rd6;
	@%p1 bra 	$L__BB4_2;
	mov.b64 	%rd7, 0;
	st.global.u64 	[%rd3], %rd7;
$L__BB4_2:
	setp.gt.u32 	%p2, %r2, 40;
	@%p2 bra 	$L__BB4_4;
	mul.lo.s32 	%r9, %r2, 41;
	mul.wide.u32 	%rd8, %r9, 8;
	add.s64 	%rd9, %rd2, %rd8;
	mov.b64 	%rd10, 0;
	st.global.u64 	[%rd9], %rd10;
	st.global.u64 	[%rd9+320], %rd10;
$L__BB4_4:
	setp.gt.u32 	%p3, %r1, 40;
	@%p3 bra 	$L__BB4_6;
	mov.b64 	%rd11, 4607182418800017408;
	st.global.u64 	[%rd3+13120], %rd11;
	add.s64 	%rd13, %rd1, %rd6;
	mov.b64 	%rd14, 0;
	st.global.u64 	[%rd13], %rd14;
	st.global.u64 	[%rd13+13120], %rd14;
$L__BB4_6:
	setp.gt.u32 	%p4, %r2, 40;
	@%p4 bra 	$L__BB4_8;
	mul.lo.s32 	%r10, %r2, 41;
	mul.wide.u32 	%rd15, %r10, 8;
	add.s64 	%rd16, %rd1, %rd15;
	mov.b64 	%rd17, 0;
	st.global.u64 	[%rd16], %rd17;
	st.global.u64 	[%rd16+320], %rd17;
$L__BB4_8:
	ret;

}
.func  (.param .b64 func_retval0) __internal_accurate_pow(
	.param .b64 __internal_accurate_pow_param_0
)
{
	.reg .pred 	%p<8>;
	.reg .b32 	%r<49>;
	.reg .b32 	%f<3>;
	.reg .b64 	%fd<109>;

	ld.param.f64 	%fd10, [__internal_accurate_pow_param_0];
	{
	.reg .b32 %temp; 
	mov.b64 	{%temp, %r46}, %fd10;
	}
	{
	.reg .b32 %temp; 
	mov.b64 	{%r45, %temp}, %fd10;
	}
	shr.u32 	%r47, %r46, 20;
	setp.gt.u32 	%p1, %r46, 1048575;
	@%p1 bra 	$L__BB5_2;
	mul.f64 	%fd11, %fd10, 0d4350000000000000;
	{
	.reg .b32 %temp; 
	mov.b64 	{%temp, %r46}, %fd11;
	}
	{
	.reg .b32 %temp; 
	mov.b64 	{%r45, %temp}, %fd11;
	}
	shr.u32 	%r16, %r46, 20;
	add.s32 	%r47, %r16, -54;
$L__BB5_2:
	add.s32 	%r48, %r47, -1023;
	and.b32  	%r17, %r46, -2146435073;
	or.b32  	%r18, %r17, 1072693248;
	mov.b64 	%fd107, {%r45, %r18};
	setp.lt.u32 	%p2, %r18, 1073127583;
	@%p2 bra 	$L__BB5_4;
	{
	.reg .b32 %temp; 
	mov.b64 	{%r19, %temp}, %fd107;
	}
	{
	.reg .b32 %temp; 
	mov.b64 	{%temp, %r20}, %fd107;
	}
	add.s32 	%r21, %r20, -1048576;
	mov.b64 	%fd107, {%r19, %r21};
	add.s32 	%r48, %r47, -1022;
$L__BB5_4:
	add.f64 	%fd12, %fd107, 0dBFF0000000000000;
	add.f64 	%fd13, %fd107, 0d3FF0000000000000;
	rcp.approx.ftz.f64 	%fd14, %fd13;
	neg.f64 	%fd15, %fd13;
	fma.rn.f64 	%fd16, %fd15, %fd14, 0d3FF0000000000000;
	fma.rn.f64 	%fd17, %fd16, %fd16, %fd16;
	fma.rn.f64 	%fd18, %fd17, %fd14, %fd14;
	mul.f64 	%fd19, %fd12, %fd18;
	fma.rn.f64 	%fd20, %fd12, %fd18, %fd19;
	mul.f64 	%fd21, %fd20, %fd20;
	fma.rn.f64 	%fd22, %fd21, 0d3EB0F5FF7D2CAFE2, 0d3ED0F5D241AD3B5A;
	fma.rn.f64 	%fd23, %fd22, %fd21, 0d3EF3B20A75488A3F;
	fma.rn.f64 	%fd24, %fd23, %fd21, 0d3F1745CDE4FAECD5;
	fma.rn.f64 	%fd25, %fd24, %fd21, 0d3F3C71C7258A578B;
	fma.rn.f64 	%fd26, %fd25, %fd21, 0d3F6249249242B910;
	fma.rn.f64 	%fd27, %fd26, %fd21, 0d3F89999999999DFB;
	sub.f64 	%fd28, %fd12, %fd20;
	add.f64 	%fd29, %fd28, %fd28;
	neg.f64 	%fd30, %fd20;
	fma.rn.f64 	%fd31, %fd30, %fd12, %fd29;
	mul.f64 	%fd32, %fd18, %fd31;
	fma.rn.f64 	%fd33, %fd21, %fd27, 0d3FB5555555555555;
	mov.f64 	%fd34, 0d3FB5555555555555;
	sub.f64 	%fd35, %fd34, %fd33;
	fma.rn.f64 	%fd36, %fd21, %fd27, %fd35;
	add.f64 	%fd37, %fd36, 0dBC46A4CB00B9E7B0;
	add.f64 	%fd38, %fd33, %fd37;
	sub.f64 	%fd39, %fd33, %fd38;
	add.f64 	%fd40, %fd37, %fd39;
	mul.rn.f64 	%fd41, %fd20, %fd20;
	neg.f64 	%fd42, %fd41;
	fma.rn.f64 	%fd43, %fd20, %fd20, %fd42;
	{
	.reg .b32 %temp; 
	mov.b64 	{%r22, %temp}, %fd32;
	}
	{
	.reg .b32 %temp; 
	mov.b64 	{%temp, %r23}, %fd32;
	}
	add.s32 	%r24, %r23, 1048576;
	mov.b64 	%fd44, {%r22, %r24};
	fma.rn.f64 	%fd45, %fd20, %fd44, %fd43;
	mul.rn.f64 	%fd46, %fd41, %fd20;
	neg.f64 	%fd47, %fd46;
	fma.rn.f64 	%fd48, %fd41, %fd20, %fd47;
	fma.rn.f64 	%fd49, %fd41, %fd32, %fd48;
	fma.rn.f64 	%fd50, %fd45, %fd20, %fd49;
	mul.rn.f64 	%fd51, %fd38, %fd46;
	neg.f64 	%fd52, %fd51;
	fma.rn.f64 	%fd53, %fd38, %fd46, %fd52;
	fma.rn.f64 	%fd54, %fd38, %fd50, %fd53;
	fma.rn.f64 	%fd55, %fd40, %fd46, %fd54;
	add.f64 	%fd56, %fd51, %fd55;
	sub.f64 	%fd57, %fd51, %fd56;
	add.f64 	%fd58, %fd55, %fd57;
	add.f64 	%fd59, %fd20, %fd56;
	sub.f64 	%fd60, %fd20, %fd59;
	add.f64 	%fd61, %fd56, %fd60;
	add.f64 	%fd62, %fd58, %fd61;
	add.f64 	%fd63, %fd32, %fd62;
	add.f64 	%fd64, %fd59, %fd63;
	sub.f64 	%fd65, %fd59, %fd64;
	add.f64 	%fd66, %fd63, %fd65;
	xor.b32  	%r25, %r48, -2147483648;
	mov.b32 	%r26, 1127219200;
	mov.b64 	%fd67, {%r25, %r26};
	mov.b32 	%r27, -2147483648;
	mov.b64 	%fd68, {%r27, %r26};
	sub.f64 	%fd69, %fd67, %fd68;
	fma.rn.f64 	%fd70, %fd69, 0d3FE62E42FEFA39EF, %fd64;
	fma.rn.f64 	%fd71, %fd69, 0dBFE62E42FEFA39EF, %fd70;
	sub.f64 	%fd72, %fd71, %fd64;
	sub.f64 	%fd73, %fd66, %fd72;
	fma.rn.f64 	%fd74, %fd69, 0d3C7ABC9E3B39803F, %fd73;
	add.f64 	%fd75, %fd70, %fd74;
	sub.f64 	%fd76, %fd70, %fd75;
	add.f64 	%fd77, %fd74, %fd76;
	mov.f64 	%fd78, 0d4000000000000000;
	{
	.reg .b32 %temp; 
	mov.b64 	{%temp, %r28}, %fd78;
	}
	{
	.reg .b32 %temp; 
	mov.b64 	{%r29, %temp}, %fd78;
	}
	shl.b32 	%r30, %r28, 1;
	setp.gt.u32 	%p3, %r30, -33554433;
	and.b32  	%r31, %r28, -15728641;
	selp.b32 	%r32, %r31, %r28, %p3;
	mov.b64 	%fd79, {%r29, %r32};
	mul.rn.f64 	%fd80, %fd75, %fd79;
	neg.f64 	%fd81, %fd80;
	fma.rn.f64 	%fd82, %fd75, %fd79, %fd81;
	fma.rn.f64 	%fd83, %fd77, %fd79, %fd82;
	add.f64 	%fd4, %fd80, %fd83;
	sub.f64 	%fd84, %fd80, %fd4;
	add.f64 	%fd5, %fd83, %fd84;
	fma.rn.f64 	%fd85, %fd4, 0d3FF71547652B82FE, 0d4338000000000000;
	{
	.reg .b32 %temp; 
	mov.b64 	{%r13, %temp}, %fd85;
	}
	mov.f64 	%fd86, 0dC338000000000000;
	add.rn.f64 	%fd87, %fd85, %fd86;
	fma.rn.f64 	%fd88, %fd87, 0dBFE62E42FEFA39EF, %fd4;
	fma.rn.f64 	%fd89, %fd87, 0dBC7ABC9E3B39803F, %fd88;
	fma.rn.f64 	%fd90, %fd89, 0d3E5ADE1569CE2BDF, 0d3E928AF3FCA213EA;
	fma.rn.f64 	%fd91, %fd90, %fd89, 0d3EC71DEE62401315;
	fma.rn.f64 	%fd92, %fd91, %fd89, 0d3EFA01997C89EB71;
	fma.rn.f64 	%fd93, %fd92, %fd89, 0d3F2A01A014761F65;
	fma.rn.f64 	%fd94, %fd93, %fd89, 0d3F56C16C1852B7AF;
	fma.rn.f64 	%fd95, %fd94, %fd89, 0d3F81111111122322;
	fma.rn.f64 	%fd96, %fd95, %fd89, 0d3FA55555555502A1;
	fma.rn.f64 	%fd97, %fd96, %fd89, 0d3FC5555555555511;
	fma.rn.f64 	%fd98, %fd97, %fd89, 0d3FE000000000000B;
	fma.rn.f64 	%fd99, %fd98, %fd89, 0d3FF0000000000000;
	fma.rn.f64 	%fd100, %fd99, %fd89, 0d3FF0000000000000;
	{
	.reg .b32 %temp; 
	mov.b64 	{%r14, %temp}, %fd100;
	}
	{
	.reg .b32 %temp; 
	mov.b64 	{%temp, %r15}, %fd100;
	}
	shl.b32 	%r33, %r13, 20;
	add.s32 	%r34, %r33, %r15;
	mov.b64 	%fd108, {%r14, %r34};
	{
	.reg .b32 %temp; 
	mov.b64 	{%temp, %r35}, %fd4;
	}
	mov.b32 	%f2, %r35;
	abs.f32 	%f1, %f2;
	setp.lt.f32 	%p4, %f1, 0f4086232B;
	@%p4 bra 	$L__BB5_7;
	setp.lt.f64 	%p5, %fd4, 0d0000000000000000;
	add.f64 	%fd101, %fd4, 0d7FF0000000000000;
	selp.f64 	%fd108, 0d0000000000000000, %fd101, %p5;
	setp.geu.f32 	%p6, %f1, 0f40874800;
	@%p6 bra 	$L__BB5_7;
	shr.u32 	%r36, %r13, 31;
	add.s32 	%r37, %r13, %r36;
	shr.s32 	%r38, %r37, 1;
	shl.b32 	%r39, %r38, 20;
	add.s32 	%r40, %r15, %r39;
	mov.b64 	%fd102, {%r14, %r40};
	sub.s32 	%r41, %r13, %r38;
	shl.b32 	%r42, %r41, 20;
	add.s32 	%r43, %r42, 1072693248;
	mov.b32 	%r44, 0;
	mov.b64 	%fd103, {%r44, %r43};
	mul.f64 	%fd108, %fd103, %fd102;
$L__BB5_7:
	abs.f64 	%fd104, %fd108;
	setp.eq.f64 	%p7, %fd104, 0d7FF0000000000000;
	fma.rn.f64 	%fd105, %fd108, %fd5, %fd108;
	selp.f64 	%fd106, %fd108, %fd105, %p7;
	st.param.f64 	[func_retval0], %fd106;
	ret;

}


// ===== COMPILED SASS (sm_100) =====

	.target	sm_100

	.elftype	@"ET_EXEC"


//--------------------- .note.nv.tkinfo           --------------------------
	.section	.note.nv.tkinfo,"",@"SHT_NOTE"
	.sectionflags	@"SHF_NOTE_NV_TKINFO"
	.tkinfo
        /*0018*/ 	.word	0x00000002
        /*0030*/ 	.string	""
        /*0030*/ 	.string	"ptxas"
        /*0030*/ 	.string	"Cuda compilation tools, release 13.0, V13.0.88"
        /*0030*/ 	.string	"Build cuda_13.0.r13.0/compiler.36424714_0"
        /*0030*/ 	.string	"-arch sm_100 -m 64 "



//--------------------- .note.nv.cuinfo           --------------------------
	.section	.note.nv.cuinfo,"",@"SHT_NOTE"
	.sectionflags	@"SHF_NOTE_NV_CUINFO"
        /*0018*/ 	.short	0x0002
        /*001a*/ 	.short	0x0064
        /*001c*/ 	.short	0x0082
	.zero		2


//--------------------- .nv.info                  --------------------------
	.section	.nv.info,"",@"SHT_CUDA_INFO"
	.align	4


	//----- nvinfo : EIATTR_REGCOUNT
	.align		4
        /*0000*/ 	.byte	0x04, 0x2f
        /*0002*/ 	.short	(.L_1 - .L_0)
	.align		4
.L_0:
        /*0004*/ 	.word	index@(_Z7kernel1PdS_S_)
        /*0008*/ 	.word	0x00000022


	//----- nvinfo : EIATTR_FRAME_SIZE
	.align		4
.L_1:
        /*000c*/ 	.byte	0x04, 0x11
        /*000e*/ 	.short	(.L_3 - .L_2)
	.align		4
.L_2:
        /*0010*/ 	.word	index@($_Z7kernel1PdS_S_$__internal_accurate_pow)
        /*0014*/ 	.word	0x00000000


	//----- nvinfo : EIATTR_FRAME_SIZE
	.align		4
.L_3:
        /*0018*/ 	.byte	0x04, 0x11
        /*001a*/ 	.short	(.L_5 - .L_4)
	.align		4
.L_4:
        /*001c*/ 	.word	index@($__internal_2_$__cuda_sm20_div_rn_f64_full)
        /*0020*/ 	.word	0x00000000


	//----- nvinfo : EIATTR_FRAME_SIZE
	.align		4
.L_5:
        /*0024*/ 	.byte	0x04, 0x11
        /*0026*/ 	.short	(.L_7 - .L_6)
	.align		4
.L_6:
        /*0028*/ 	.word	index@(_Z7kernel1PdS_S_)
        /*002c*/ 	.word	0x00000000


	//----- nvinfo : EIATTR_REGCOUNT
	.align		4
.L_7:
        /*0030*/ 	.byte	0x04, 0x2f
        /*0032*/ 	.short	(.L_9 - .L_8)
	.align		4
.L_8:
        /*0034*/ 	.word	index@(_Z7kernel2PdS_S_)
        /*0038*/ 	.word	0x0000001a


	//----- nvinfo : EIATTR_FRAME_SIZE
	.align		4
.L_9:
        /*003c*/ 	.byte	0x04, 0x11
        /*003e*/ 	.short	(.L_11 - .L_10)
	.align		4
.L_10:
        /*0040*/ 	.word	index@($_Z7kernel2PdS_S_$__internal_accurate_pow)
        /*0044*/ 	.word	0x00000000


	//----- nvinfo : EIATTR_FRAME_SIZE
	.align		4
.L_11:
        /*0048*/ 	.byte	0x04, 0x11
        /*004a*/ 	.short	(.L_13 - .L_12)
	.align		4
.L_12:
        /*004c*/ 	.word	index@($__internal_1_$__cuda_sm20_div_rn_f64_full)
        /*0050*/ 	.word	0x00000000


	//----- nvinfo : EIATTR_FRAME_SIZE
	.align		4
.L_13:
        /*0054*/ 	.byte	0x04, 0x11
        /*0056*/ 	.short	(.L_15 - .L_14)
	.align		4
.L_14:
        /*0058*/ 	.word	index@(_Z7kernel2PdS_S_)
        /*005c*/ 	.word	0x00000000


	//----- nvinfo : EIATTR_REGCOUNT
	.align		4
.L_15:
        /*0060*/ 	.byte	0x04, 0x2f
        /*0062*/ 	.short	(.L_17 - .L_16)
	.align		4
.L_16:
        /*0064*/ 	.word	index@(_Z7kernel3PdS_S_S_S_)
        /*0068*/ 	.word	0x00000027


	//----- nvinfo : EIATTR_FRAME_SIZE
	.align		4
.L_17:
        /*006c*/ 	.byte	0x04, 0x11
        /*006e*/ 	.short	(.L_19 - .L_18)
	.align		4
.L_18:
        /*0070*/ 	.word	index@($_Z7kernel3PdS_S_S_S_$__internal_accurate_pow)
        /*0074*/ 	.word	0x00000000


	//----- nvinfo : EIATTR_FRAME_SIZE
	.align		4
.L_19:
        /*0078*/ 	.byte	0x04, 0x11
        /*007a*/ 	.short	(.L_21 - .L_20)
	.align		4
.L_20:
        /*007c*/ 	.word	index@($__internal_0_$__cuda_sm20_div_rn_f64_full)
        /*0080*/ 	.word	0x00000000


	//----- nvinfo : EIATTR_FRAME_SIZE
	.align		4
.L_21:
        /*0084*/ 	.byte	0x04, 0x11
        /*0086*/ 	.short	(.L_23 - .L_22)
	.align		4
.L_22:
        /*0088*/ 	.word	index@(_Z7kernel3PdS_S_S_S_)
        /*008c*/ 	.word	0x00000000


	//----- nvinfo : EIATTR_REGCOUNT
	.align		4
.L_23:
        /*0090*/ 	.byte	0x04, 0x2f
        /*0092*/ 	.short	(.L_25 - .L_24)
	.align		4
.L_24:
        /*0094*/ 	.word	index@(_Z3cp1Pd)
        /*0098*/ 	.word	0x0000000c


	//----- nvinfo : EIATTR_FRAME_SIZE
	.align		4
.L_25:
        /*009c*/ 	.byte	0x04, 0x11
        /*009e*/ 	.short	(.L_27 - .L_26)
	.align		4
.L_26:
        /*00a0*/ 	.word	index@(_Z3cp1Pd)
        /*00a4*/ 	.word	0x00000000


	//----- nvinfo : EIATTR_REGCOUNT
	.align		4
.L_27:
        /*00a8*/ 	.byte	0x04, 0x2f
        /*00aa*/ 	.short	(.L_29 - .L_28)
	.align		4
.L_28:
        /*00ac*/ 	.word	index@(_Z3cp2PdS_)
        /*00b0*/ 	.word	0x0000000e


	//----- nvinfo : EIATTR_FRAME_SIZE
	.align		4
.L_29:
        /*00b4*/ 	.byte	0x04, 0x11
        /*00b6*/ 	.short	(.L_31 - .L_30)
	.align		4
.L_30:
        /*00b8*/ 	.word	index@(_Z3cp2PdS_)
        /*00bc*/ 	.word	0x00000000


	//----- nvinfo : EIATTR_MIN_STACK_SIZE
	.align		4
.L_31:
        /*00c0*/ 	.byte	0x04, 0x12
        /*00c2*/ 	.short	(.L_33 - .L_32)
	.align		4
.L_32:
        /*00c4*/ 	.word	index@(_Z3cp2PdS_)
        /*00c8*/ 	.word	0x00000000


	//----- nvinfo : EIATTR_MIN_STACK_SIZE
	.align		4
.L_33:
        /*00cc*/ 	.byte	0x04, 0x12
        /*00ce*/ 	.short	(.L_35 - .L_34)
	.align		4
.L_34:
        /*00d0*/ 	.word	index@(_Z3cp1Pd)
        /*00d4*/ 	.word	0x00000000


	//----- nvinfo : EIATTR_MIN_STACK_SIZE
	.align		4
.L_35:
        /*00d8*/ 	.byte	0x04, 0x12
        /*00da*/ 	.short	(.L_37 - .L_36)
	.align		4
.L_36:
        /*00dc*/ 	.word	index@(_Z7kernel3PdS_S_S_S_)
        /*00e0*/ 	.word	0x00000000


	//----- nvinfo : EIATTR_MIN_STACK_SIZE
	.align		4
.L_37:
        /*00e4*/ 	.byte	0x04, 0x12
        /*00e6*/ 	.short	(.L_39 - .L_38)
	.align		4
.L_38:
        /*00e8*/ 	.word	index@(_Z7kernel2PdS_S_)
        /*00ec*/ 	.word	0x00000000


	//----- nvinfo : EIATTR_MIN_STACK_SIZE
	.align		4
.L_39:
        /*00f0*/ 	.byte	0x04, 0x12
        /*00f2*/ 	.short	(.L_41 - .L_40)
	.align		4
.L_40:
        /*00f4*/ 	.word	index@(_Z7kernel1PdS_S_)
        /*00f8*/ 	.word	0x00000000
.L_41:


//--------------------- .nv.compat                --------------------------
	.section	.nv.compat,"",@"SHT_CUDA_COMPAT_INFO"
	.align	4
        /*0000*/ 	.byte	0x02, 0x09, 0x00, 0x00, 0x02, 0x02, 0x01, 0x00, 0x02, 0x05, 0x05, 0x00, 0x03, 0x07, 0x01, 0x01
        /*0010*/ 	.byte	0x02, 0x03, 0x00, 0x00, 0x02, 0x06, 0x01, 0x00, 0x04, 0x0b, 0x08, 0x00, 0x01, 0x00, 0x00, 0x00
        /*0020*/ 	.byte	0x00, 0x00, 0x00, 0x00


//--------------------- .nv.info._Z3cp2PdS_       --------------------------
	.section	.nv.info._Z3cp2PdS_,"",@"SHT_CUDA_INFO"
	.sectionflags	@""
	.align	4


	//----- nvinfo : EIATTR_CUDA_API_VERSION
	.align		4
        /*0000*/ 	.byte	0x04, 0x37
        /*0002*/ 	.short	(.L_43 - .L_42)
.L_42:
        /*0004*/ 	.word	0x00000082


	//----- nvinfo : EIATTR_KPARAM_INFO
	.align		4
.L_43:
        /*0008*/ 	.byte	0x04, 0x17
        /*000a*/ 	.short	(.L_45 - .L_44)
.L_44:
        /*000c*/ 	.word	0x00000000
        /*0010*/ 	.short	0x0001
        /*0012*/ 	.short	0x0008
        /*0014*/ 	.byte	0x00, 0xf5, 0x21, 0x00


	//----- nvinfo : EIATTR_KPARAM_INFO
	.align		4
.L_45:
        /*0018*/ 	.byte	0x04, 0x17
        /*001a*/ 	.short	(.L_47 - .L_46)
.L_46:
        /*001c*/ 	.word	0x00000000
        /*0020*/ 	.short	0x0000
        /*0022*/ 	.short	0x0000
        /*0024*/ 	.byte	0x00, 0xf5, 0x21, 0x00


	//----- nvinfo : EIATTR_SPARSE_MMA_MASK
	.align		4
.L_47:
        /*0028*/ 	.byte	0x03, 0x50
        /*002a*/ 	.short	0x0000


	//----- nvinfo : EIATTR_MAXREG_COUNT
	.align		4
        /*002c*/ 	.byte	0x03, 0x1b
        /*002e*/ 	.short	0x00ff


	//----- nvinfo : EIATTR_MERCURY_ISA_VERSION
	.align		4
        /*0030*/ 	.byte	0x03, 0x5f
        /*0032*/ 	.short	0x0101


	//----- nvinfo : EIATTR_VRC_CTA_INIT_COUNT
	.align		4
        /*0034*/ 	.byte	0x02, 0x4a
	.zero		1
	.zero		1


	//----- nvinfo : EIATTR_EXIT_INSTR_OFFSETS
	.align		4
        /*0038*/ 	.byte	0x04, 0x1c
        /*003a*/ 	.short	(.L_49 - .L_48)


	//   ....[0]....
.L_48:
        /*003c*/ 	.word	0x000001a0


	//   ....[1]....
        /*0040*/ 	.word	0x00000200


	//----- nvinfo : EIATTR_CBANK_PARAM_SIZE
	.align		4
.L_49:
        /*0044*/ 	.byte	0x03, 0x19
        /*0046*/ 	.short	0x0010


	//----- nvinfo : EIATTR_PARAM_CBANK
	.align		4
        /*0048*/ 	.byte	0x04, 0x0a
        /*004a*/ 	.short	(.L_51 - .L_50)
	.align		4
.L_50:
        /*004c*/ 	.word	index@(.nv.constant0._Z3cp2PdS_)
        /*0050*/ 	.short	0x0380
        /*0052*/ 	.short	0x0010


	//----- nvinfo : EIATTR_SW_WAR
	.align		4
.L_51:
        /*0054*/ 	.byte	0x04, 0x36
        /*0056*/ 	.short	(.L_53 - .L_52)
.L_52:
        /*0058*/ 	.word	0x00000008
.L_53:


//--------------------- .nv.info._Z3cp1Pd         --------------------------
	.section	.nv.info._Z3cp1Pd,"",@"SHT_CUDA_INFO"
	.sectionflags	@""
	.align	4


	//----- nvinfo : EIATTR_CUDA_API_VERSION
	.align		4
        /*0000*/ 	.byte	0x04, 0x37
        /*0002*/ 	.short	(.L_55 - .L_54)
.L_54:
        /*0004*/ 	.word	0x00000082


	//----- nvinfo : EIATTR_KPARAM_INFO
	.align		4
.L_55:
        /*0008*/ 	.byte	0x04, 0x17
        /*000a*/ 	.short	(.L_57 - .L_56)
.L_56:
        /*000c*/ 	.word	0x00000000
        /*0010*/ 	.short	0x0000
        /*0012*/ 	.short	0x0000
        /*0014*/ 	.byte	0x00, 0xf5, 0x21, 0x00


	//----- nvinfo : EIATTR_SPARSE_MMA_MASK
	.align		4
.L_57:
        /*0018*/ 	.byte	0x03, 0x50
        /*001a*/ 	.short	0x0000


	//----- nvinfo : EIATTR_MAXREG_COUNT
	.align		4
        /*001c*/ 	.byte	0x03, 0x1b
        /*001e*/ 	.short	0x00ff


	//----- nvinfo : EIATTR_MERCURY_ISA_VERSION
	.align		4
        /*0020*/ 	.byte	0x03, 0x5f
        /*0022*/ 	.short	0x0101


	//----- nvinfo : EIATTR_VRC_CTA_INIT_COUNT
	.align		4
        /*0024*/ 	.byte	0x02, 0x4a
	.zero		1
	.zero		1


	//----- nvinfo : EIATTR_EXIT_INSTR_OFFSETS
	.align		4
        /*0028*/ 	.byte	0x04, 0x1c
        /*002a*/ 	.short	(.L_59 - .L_58)


	//   ....[0]....
.L_58:
        /*002c*/ 	.word	0x000001e0


	//   ....[1]....
        /*0030*/ 	.word	0x00000200


	//----- nvinfo : EIATTR_CRS_STACK_SIZE
	.align		4
.L_59:
        /*0034*/ 	.byte	0x04, 0x1e
        /*0036*/ 	.short	(.L_61 - .L_60)
.L_60:
        /*0038*/ 	.word	0x00000000


	//----- nvinfo : EIATTR_CBANK_PARAM_SIZE
	.align		4
.L_61:
        /*003c*/ 	.byte	0x03, 0x19
        /*003e*/ 	.short	0x0008


	//----- nvinfo : EIATTR_PARAM_CBANK
	.align		4
        /*0040*/ 	.byte	0x04, 0x0a
        /*0042*/ 	.short	(.L_63 - .L_62)
	.align		4
.L_62:
        /*0044*/ 	.word	index@(.nv.constant0._Z3cp1Pd)
        /*0048*/ 	.short	0x0380
        /*004a*/ 	.short	0x0008


	//----- nvinfo : EIATTR_SW_WAR
	.align		4
.L_63:
        /*004c*/ 	.byte	0x04, 0x36
        /*004e*/ 	.short	(.L_65 - .L_64)
.L_64:
        /*0050*/ 	.word	0x00000008
.L_65:


//--------------------- .nv.info._Z7kernel3PdS_S_S_S_ --------------------------
	.section	.nv.info._Z7kernel3PdS_S_S_S_,"",@"SHT_CUDA_INFO"
	.sectionflags	@""
	.align	4


	//----- nvinfo : EIATTR_CUDA_API_VERSION
	.align		4
        /*0000*/ 	.byte	0x04, 0x37
        /*0002*/ 	.short	(.L_67 - .L_66)
.L_66:
        /*0004*/ 	.word	0x00000082


	//----- nvinfo : EIATTR_KPARAM_INFO
	.align		4
.L_67:
        /*0008*/ 	.byte	0x04, 0x17
        /*000a*/ 	.short	(.L_69 - .L_68)
.L_68:
        /*000c*/ 	.word	0x00000000
        /*0010*/ 	.short	0x0004
        /*0012*/ 	.short	0x0020
        /*0014*/ 	.byte	0x00, 0xf5, 0x21, 0x00


	//----- nvinfo : EIATTR_KPARAM_INFO
	.align		4
.L_69:
        /*0018*/ 	.byte	0x04, 0x17
        /*001a*/ 	.short	(.L_71 - .L_70)
.L_70:
        /*001c*/ 	.word	0x00000000
        /*0020*/ 	.short	0x0003
        /*0022*/ 	.short	0x0018
        /*0024*/ 	.byte	0x00, 0xf5, 0x21, 0x00


	//----- nvinfo : EIATTR_KPARAM_INFO
	.align		4
.L_71:
        /*0028*/ 	.byte	0x04, 0x17
        /*002a*/ 	.short	(.L_73 - .L_72)
.L_72:
        /*002c*/ 	.word	0x00000000
        /*0030*/ 	.short	0x0002
        /*0032*/ 	.short	0x0010
        /*0034*/ 	.byte	0x00, 0xf5, 0x21, 0x00


	//----- nvinfo : EIATTR_KPARAM_INFO
	.align		4
.L_73:
        /*0038*/ 	.byte	0x04, 0x17
        /*003a*/ 	.short	(.L_75 - .L_74)
.L_74:
        /*003c*/ 	.word	0x00000000
        /*0040*/ 	.short	0x0001
        /*0042*/ 	.short	0x0008
        /*0044*/ 	.byte	0x00, 0xf5, 0x21, 0x00


	//----- nvinfo : EIATTR_KPARAM_INFO
	.align		4
.L_75:
        /*0048*/ 	.byte	0x04, 0x17
        /*004a*/ 	.short	(.L_77 - .L_76)
.L_76:
        /*004c*/ 	.word	0x00000000
        /*0050*/ 	.short	0x0000
        /*0052*/ 	.short	0x0000
        /*0054*/ 	.byte	0x00, 0xf5, 0x21, 0x00


	//----- nvinfo : EIATTR_SPARSE_MMA_MASK
	.align		4
.L_77:
        /*0058*/ 	.byte	0x03, 0x50
        /*005a*/ 	.short	0x0000


	//----- nvinfo : EIATTR_MAXREG_COUNT
	.align		4
        /*005c*/ 	.byte	0x03, 0x1b
        /*005e*/ 	.short	0x00ff


	//----- nvinfo : EIATTR_MERCURY_ISA_VERSION
	.align		4
        /*0060*/ 	.byte	0x03, 0x5f
        /*0062*/ 	.short	0x0101


	//----- nvinfo : EIATTR_VRC_CTA_INIT_COUNT
	.align		4
        /*0064*/ 	.byte	0x02, 0x4a
	.zero		1
	.zero		1


	//----- nvinfo : EIATTR_EXIT_INSTR_OFFSETS
	.align		4
        /*0068*/ 	.byte	0x04, 0x1c
        /*006a*/ 	.short	(.L_79 - .L_78)


	//   ....[0]....
.L_78:
        /*006c*/ 	.word	0x000000c0


	//   ....[1]....
        /*0070*/ 	.word	0x00000a30


	//----- nvinfo : EIATTR_CRS_STACK_SIZE
	.align		4
.L_79:
        /*0074*/ 	.byte	0x04, 0x1e
        /*0076*/ 	.short	(.L_81 - .L_80)
.L_80:
        /*0078*/ 	.word	0x00000000


	//----- nvinfo : EIATTR_CBANK_PARAM_SIZE
	.align		4
.L_81:
        /*007c*/ 	.byte	0x03, 0x19
        /*007e*/ 	.short	0x0028


	//----- nvinfo : EIATTR_PARAM_CBANK
	.align		4
        /*0080*/ 	.byte	0x04, 0x0a
        /*0082*/ 	.short	(.L_83 - .L_82)
	.align		4
.L_82:
        /*0084*/ 	.word	index@(.nv.constant0._Z7kernel3PdS_S_S_S_)
        /*0088*/ 	.short	0x0380
        /*008a*/ 	.short	0x0028


	//----- nvinfo : EIATTR_SW_WAR
	.align		4
.L_83:
        /*008c*/ 	.byte	0x04, 0x36
        /*008e*/ 	.short	(.L_85 - .L_84)
.L_84:
        /*0090*/ 	.word	0x00000008
.L_85:


//--------------------- .nv.info._Z7kernel2PdS_S_ --------------------------
	.section	.nv.info._Z7kernel2PdS_S_,"",@"SHT_CUDA_INFO"
	.sectionflags	@""
	.align	4


	//----- nvinfo : EIATTR_CUDA_API_VERSION
	.align		4
        /*0000*/ 	.byte	0x04, 0x37
        /*0002*/ 	.short	(.L_87 - .L_86)
.L_86:
        /*0004*/ 	.word	0x00000082


	//----- nvinfo : EIATTR_KPARAM_INFO
	.align		4
.L_87:
        /*0008*/ 	.byte	0x04, 0x17
        /*000a*/ 	.short	(.L_89 - .L_88)
.L_88:
        /*000c*/ 	.word	0x00000000
        /*0010*/ 	.short	0x0002
        /*0012*/ 	.short	0x0010
        /*0014*/ 	.byte	0x00, 0xf5, 0x21, 0x00


	//----- nvinfo : EIATTR_KPARAM_INFO
	.align		4
.L_89:
        /*0018*/ 	.byte	0x04, 0x17
        /*001a*/ 	.short	(.L_91 - .L_90)
.L_90:
        /*001c*/ 	.word	0x00000000
        /*0020*/ 	.short	0x0001
        /*0022*/ 	.short	0x0008
        /*0024*/ 	.byte	0x00, 0xf5, 0x21, 0x00


	//----- nvinfo : EIATTR_KPARAM_INFO
	.align		4
.L_91:
        /*0028*/ 	.byte	0x04, 0x17
        /*002a*/ 	.short	(.L_93 - .L_92)
.L_92:
        /*002c*/ 	.word	0x00000000
        /*0030*/ 	.short	0x0000
        /*0032*/ 	.short	0x0000
        /*0034*/ 	.byte	0x00, 0xf5, 0x21, 0x00


	//----- nvinfo : EIATTR_SPARSE_MMA_MASK
	.align		4
.L_93:
        /*0038*/ 	.byte	0x03, 0x50
        /*003a*/ 	.short	0x0000


	//----- nvinfo : EIATTR_MAXREG_COUNT
	.align		4
        /*003c*/ 	.byte	0x03, 0x1b
        /*003e*/ 	.short	0x00ff


	//----- nvinfo : EIATTR_MERCURY_ISA_VERSION
	.align		4
        /*0040*/ 	.byte	0x03, 0x5f
        /*0042*/ 	.short	0x0101


	//----- nvinfo : EIATTR_VRC_CTA_INIT_COUNT
	.align		4
        /*0044*/ 	.byte	0x02, 0x4a
	.zero		1
	.zero		1


	//----- nvinfo : EIATTR_EXIT_INSTR_OFFSETS
	.align		4
        /*0048*/ 	.byte	0x04, 0x1c
        /*004a*/ 	.short	(.L_95 - .L_94)


	//   ....[0]....
.L_94:
        /*004c*/ 	.word	0x000000c0


	//   ....[1]....
        /*0050*/ 	.word	0x000003b0


	//----- nvinfo : EIATTR_CRS_STACK_SIZE
	.align		4
.L_95:
        /*0054*/ 	.byte	0x04, 0x1e
        /*0056*/ 	.short	(.L_97 - .L_96)
.L_96:
        /*0058*/ 	.word	0x00000000


	//----- nvinfo : EIATTR_CBANK_PARAM_SIZE
	.align		4
.L_97:
        /*005c*/ 	.byte	0x03, 0x19
        /*005e*/ 	.short	0x0018


	//----- nvinfo : EIATTR_PARAM_CBANK
	.align		4
        /*0060*/ 	.byte	0x04, 0x0a
        /*0062*/ 	.short	(.L_99 - .L_98)
	.align		4
.L_98:
        /*0064*/ 	.word	index@(.nv.constant0._Z7kernel2PdS_S_)
        /*0068*/ 	.short	0x0380
        /*006a*/ 	.short	0x0018


	//----- nvinfo : EIATTR_SW_WAR
	.align		4
.L_99:
        /*006c*/ 	.byte	0x04, 0x36
        /*006e*/ 	.short	(.L_101 - .L_100)
.L_100:
        /*0070*/ 	.word	0x00000008
.L_101:


//--------------------- .nv.info._Z7kernel1PdS_S_ --------------------------
	.section	.nv.info._Z7kernel1PdS_S_,"",@"SHT_CUDA_INFO"
	.sectionflags	@""
	.align	4


	//----- nvinfo : EIATTR_CUDA_API_VERSION
	.align		4
        /*0000*/ 	.byte	0x04, 0x37
        /*0002*/ 	.short	(.L_103 - .L_102)
.L_102:
        /*0004*/ 	.word	0x00000082


	//----- nvinfo : EIATTR_KPARAM_INFO
	.align		4
.L_103:
        /*0008*/ 	.byte	0x04, 0x17
        /*000a*/ 	.short	(.L_105 - .L_104)
.L_104:
        /*000c*/ 	.word	0x00000000
        /*0010*/ 	.short	0x0002
        /*0012*/ 	.short	0x0010
        /*0014*/ 	.byte	0x00, 0xf5, 0x21, 0x00


	//----- nvinfo : EIATTR_KPARAM_INFO
	.align		4
.L_105:
        /*0018*/ 	.byte	0x04, 0x17
        /*001a*/ 	.short	(.L_107 - .L_106)
.L_106:
        /*001c*/ 	.word	0x00000000
        /*0020*/ 	.short	0x0001
        /*0022*/ 	.short	0x0008
        /*0024*/ 	.byte	0x00, 0xf5, 0x21, 0x00


	//----- nvinfo : EIATTR_KPARAM_INFO
	.align		4
.L_107:
        /*0028*/ 	.byte	0x04, 0x17
        /*002a*/ 	.short	(.L_109 - .L_108)
.L_108:
        /*002c*/ 	.word	0x00000000
        /*0030*/ 	.short	0x0000
        /*0032*/ 	.short	0x0000
        /*0034*/ 	.byte	0x00, 0xf5, 0x21, 0x00


	//----- nvinfo : EIATTR_SPARSE_MMA_MASK
	.align		4
.L_109:
        /*0038*/ 	.byte	0x03, 0x50
        /*003a*/ 	.short	0x0000


	//----- nvinfo : EIATTR_MAXREG_COUNT
	.align		4
        /*003c*/ 	.byte	0x03, 0x1b
        /*003e*/ 	.short	0x00ff


	//----- nvinfo : EIATTR_MERCURY_ISA_VERSION
	.align		4
        /*0040*/ 	.byte	0x03, 0x5f
        /*0042*/ 	.short	0x0101


	//----- nvinfo : EIATTR_VRC_CTA_INIT_COUNT
	.align		4
        /*0044*/ 	.byte	0x02, 0x4a
	.zero		1
	.zero		1


	//----- nvinfo : EIATTR_EXIT_INSTR_OFFSETS
	.align		4
        /*0048*/ 	.byte	0x04, 0x1c
        /*004a*/ 	.short	(.L_111 - .L_110)


	//   ....[0]....
.L_110:
        /*004c*/ 	.word	0x000000c0


	//   ....[1]....
        /*0050*/ 	.word	0x00000bd0


	//----- nvinfo : EIATTR_CRS_STACK_SIZE
	.align		4
.L_111:
        /*0054*/ 	.byte	0x04, 0x1e
        /*0056*/ 	.short	(.L_113 - .L_112)
.L_112:
        /*0058*/ 	.word	0x00000000


	//----- nvinfo : EIATTR_CBANK_PARAM_SIZE
	.align		4
.L_113:
        /*005c*/ 	.byte	0x03, 0x19
        /*005e*/ 	.short	0x0018


	//----- nvinfo : EIATTR_PARAM_CBANK
	.align		4
        /*0060*/ 	.byte	0x04, 0x0a
        /*0062*/ 	.short	(.L_115 - .L_114)
	.align		4
.L_114:
        /*0064*/ 	.word	index@(.nv.constant0._Z7kernel1PdS_S_)
        /*0068*/ 	.short	0x0380
        /*006a*/ 	.short	0x0018


	//----- nvinfo : EIATTR_SW_WAR
	.align		4
.L_115:
        /*006c*/ 	.byte	0x04, 0x36
        /*006e*/ 	.short	(.L_117 - .L_116)
.L_116:
        /*0070*/ 	.word	0x00000008
.L_117:


//--------------------- .nv.callgraph             --------------------------
	.section	.nv.callgraph,"",@"SHT_CUDA_CALLGRAPH"
	.align	4
	.sectionentsize	8
	.align		4
        /*0000*/ 	.word	0x00000000
	.align		4
        /*0004*/ 	.word	0xffffffff
	.align		4
        /*0008*/ 	.word	0x00000000
	.align		4
        /*000c*/ 	.word	0xfffffffe
	.align		4
        /*0010*/ 	.word	0x00000000
	.align		4
        /*0014*/ 	.word	0xfffffffd
	.align		4
        /*0018*/ 	.word	0x00000000
	.align		4
        /*001c*/ 	.word	0xfffffffc


//--------------------- .text._Z3cp2PdS_          --------------------------
	.section	.text._Z3cp2PdS_,"ax",@progbits
	.align	128
        .global         _Z3cp2PdS_
        .type           _Z3cp2PdS_,@function
        .size           _Z3cp2PdS_,(.L_x_54 - _Z3cp2PdS_)
        .other          _Z3cp2PdS_,@"STO_CUDA_ENTRY STV_DEFAULT"
_Z3cp2PdS_:
.text._Z3cp2PdS_:
[----:B------:R-:W-:Y:S01]  /*0000*/  LDC R1, c[0x0][0x37c] ;  /* 0x0000df00ff017b82 */ /* 0x000fe20000000800 */
[----:B------:R-:W0:Y:S07]  /*0010*/  S2R R0, SR_TID.X ;  /* 0x0000000000007919 */ /* 0x000e2e0000002100 */
[----:B------:R-:W0:Y:S01]  /*0020*/  S2UR UR4, SR_CTAID.X ;  /* 0x00000000000479c3 */ /* 0x000e220000002500 */
[----:B------:R-:W1:Y:S07]  /*0030*/  S2R R3, SR_TID.Y ;  /* 0x0000000000037919 */ /* 0x000e6e0000002200 */
[----:B------:R-:W0:Y:S08]  /*0040*/  LDC R11, c[0x0][0x360] ;  /* 0x0000d800ff0b7b82 */ /* 0x000e300000000800 */
[----:B------:R-:W1:Y:S08]  /*0050*/  S2UR UR5, SR_CTAID.Y ;  /* 0x00000000000579c3 */ /* 0x000e700000002600 */
[----:B------:R-:W1:Y:S01]  /*0060*/  LDC R2, c[0x0][0x364] ;  /* 0x0000d900ff027b82 */ /* 0x000e620000000800 */
[----:B0-----:R-:W-:-:S07]  /*0070*/  IMAD R11, R11, UR4, R0 ;  /* 0x000000040b0b7c24 */ /* 0x001fce000f8e0200 */
[----:B------:R-:W0:Y:S01]  /*0080*/  LDC.64 R4, c[0x0][0x380] ;  /* 0x0000e000ff047b82 */ /* 0x000e220000000a00 */
[----:B------:R-:W-:Y:S01]  /*0090*/  ISETP.GT.U32.AND P0, PT, R11, 0x28, PT ;  /* 0x000000280b00780c */ /* 0x000fe20003f04070 */
[----:B-1----:R-:W-:Y:S01]  /*00a0*/  IMAD R0, R2, UR5, R3 ;  /* 0x0000000502007c24 */ /* 0x002fe2000f8e0203 */
[----:B------:R-:W1:Y:S11]  /*00b0*/  LDCU.64 UR4, c[0x0][0x358] ;  /* 0x00006b00ff0477ac */ /* 0x000e760008000a00 */
[----:B------:R-:W2:Y:S01]  /*00c0*/  @!P0 LDC.64 R6, c[0x0][0x388] ;  /* 0x0000e200ff068b82 */ /* 0x000ea20000000a00 */
[----:B------:R-:W-:-:S02]  /*00d0*/  @!P0 MOV R8, 0x0 ;  /* 0x0000000000088802 */ /* 0x000fc40000000f00 */
[----:B------:R-:W-:Y:S01]  /*00e0*/  ISETP.GT.U32.AND P1, PT, R0, 0x28, PT ;  /* 0x000000280000780c */ /* 0x000fe20003f24070 */
[----:B0-----:R-:W-:-:S12]  /*00f0*/  IMAD.WIDE.U32 R2, R11, 0x8, R4 ;  /* 0x000000080b027825 */ /* 0x001fd800078e0004 */
[----:B------:R-:W-:Y:S01]  /*0100*/  @!P1 IMAD R9, R0, 0x29, RZ ;  /* 0x0000002900099824 */ /* 0x000fe200078e02ff */
[----:B-1----:R0:W-:Y:S03]  /*0110*/  @!P0 STG.E.64 desc[UR4][R2.64], RZ ;  /* 0x000000ff02008986 */ /* 0x0021e6000c101b04 */
[----:B------:R-:W-:Y:S01]  /*0120*/  @!P1 IMAD.WIDE.U32 R4, R9, 0x8, R4 ;  /* 0x0000000809049825 */ /* 0x000fe200078e0004 */
[----:B------:R-:W-:-:S03]  /*0130*/  @!P0 MOV R9, 0x3ff00000 ;  /* 0x3ff0000000098802 */ /* 0x000fc60000000f00 */
[----:B--2---:R-:W-:Y:S01]  /*0140*/  @!P0 IMAD.WIDE.U32 R6, R11, 0x8, R6 ;  /* 0x000000080b068825 */ /* 0x004fe200078e0006 */
[----:B------:R0:W-:Y:S04]  /*0150*/  @!P1 STG.E.64 desc[UR4][R4.64], RZ ;  /* 0x000000ff04009986 */ /* 0x0001e8000c101b04 */
[----:B------:R0:W-:Y:S04]  /*0160*/  @!P1 STG.E.64 desc[UR4][R4.64+0x140], RZ ;  /* 0x000140ff04009986 */ /* 0x0001e8000c101b04 */
[----:B------:R0:W-:Y:S04]  /*0170*/  @!P0 STG.E.64 desc[UR4][R2.64+0x3340], R8 ;  /* 0x0033400802008986 */ /* 0x0001e8000c101b04 */
[----:B------:R0:W-:Y:S04]  /*0180*/  @!P0 STG.E.64 desc[UR4][R6.64], RZ ;  /* 0x000000ff06008986 */ /* 0x0001e8000c101b04 */
[----:B------:R0:W-:Y:S01]  /*0190*/  @!P0 STG.E.64 desc[UR4][R6.64+0x3340], RZ ;  /* 0x003340ff06008986 */ /* 0x0001e2000c101b04 */
[----:B------:R-:W-:Y:S05]  /*01a0*/  @P1 EXIT ;  /* 0x000000000000194d */ /* 0x000fea0003800000 */
[----:B0-----:R-:W0:Y:S01]  /*01b0*/  LDC.64 R2, c[0x0][0x388] ;  /* 0x0000e200ff027b82 */ /* 0x001e220000000a00 */
[----:B------:R-:W-:-:S04]  /*01c0*/  IMAD R5, R0, 0x29, RZ ;  /* 0x0000002900057824 */ /* 0x000fc800078e02ff */
[----:B0-----:R-:W-:-:S05]  /*01d0*/  IMAD.WIDE.U32 R2, R5, 0x8, R2 ;  /* 0x0000000805027825 */ /* 0x001fca00078e0002 */
[----:B------:R-:W-:Y:S04]  /*01e0*/  STG.E.64 desc[UR4][R2.64], RZ ;  /* 0x000000ff02007986 */ /* 0x000fe8000c101b04 */
[----:B------:R-:W-:Y:S01]  /*01f0*/  STG.E.64 desc[UR4][R2.64+0x140], RZ ;  /* 0x000140ff02007986 */ /* 0x000fe2000c101b04 */
[----:B------:R-:W-:Y:S05]  /*0200*/  EXIT ;  /* 0x000000000000794d */ /* 0x000fea0003800000 */
.L_x_0:
[----:B------:R-:W-:-:S00]  /*0210*/  BRA `(.L_x_0) ;  /* 0xfffffffc00fc7947 */ /* 0x000fc0000383ffff */
[----:B------:R-:W-:-:S00]  /*0220*/  NOP ;  /* 0x0000000000007918 */ /* 0x000fc00000000000 */
        /* <DEDUP_REMOVED lines=13> */
.L_x_54:


//--------------------- .text._Z3cp1Pd            --------------------------
	.section	.text._Z3cp1Pd,"ax",@progbits
	.align	128
        .global         _Z3cp1Pd
        .type           _Z3cp1Pd,@function
        .size           _Z3cp1Pd,(.L_x_55 - _Z3cp1Pd)
        .other          _Z3cp1Pd,@"STO_CUDA_ENTRY STV_DEFAULT"
_Z3cp1Pd:
.text._Z3cp1Pd:
[----:B------:R-:W-:Y:S01]  /*0000*/  LDC R1, c[0x0][0x37c] ;  /* 0x0000df00ff017b82 */ /* 0x000fe20000000800 */
[----:B------:R-:W0:Y:S07]  /*0010*/  S2R R3, SR_TID.Y ;  /* 0x0000000000037919 */ /* 0x000e2e0000002200 */
[----:B------:R-:W1:Y:S08]  /*0020*/  LDC R7, c[0x0][0x360] ;  /* 0x0000d800ff077b82 */ /* 0x000e700000000800 */
[----:B------:R-:W0:Y:S08]  /*0030*/  S2UR UR4, SR_CTAID.Y ;  /* 0x00000000000479c3 */ /* 0x000e300000002600 */
[----:B------:R-:W0:Y:S08]  /*0040*/  LDC R0, c[0x0][0x364] ;  /* 0x0000d900ff007b82 */ /* 0x000e300000000800 */
[----:B------:R-:W2:Y:S01]  /*0050*/  LDC.64 R8, c[0x0][0x380] ;  /* 0x0000e000ff087b82 */ /* 0x000ea20000000a00 */
[----:B0-----:R-:W-:Y:S01]  /*0060*/  IMAD R0, R0, UR4, R3 ;  /* 0x0000000400007c24 */ /* 0x001fe2000f8e0203 */
[----:B------:R-:W0:Y:S04]  /*0070*/  LDCU.64 UR4, c[0x0][0x358] ;  /* 0x00006b00ff0477ac */ /* 0x000e280008000a00 */
[----:B------:R-:W-:-:S13]  /*0080*/  ISETP.GT.U32.AND P0, PT, R0, 0x28, PT ;  /* 0x000000280000780c */ /* 0x000fda0003f04070 */
[----:B------:R-:W-:-:S04]  /*0090*/  @!P0 IMAD R3, R0, 0x29, RZ ;  /* 0x0000002900038824 */ /* 0x000fc800078e02ff */
[----:B--2---:R-:W-:-:S05]  /*00a0*/  @!P0 IMAD.WIDE.U32 R2, R3, 0x8, R8 ;  /* 0x0000000803028825 */ /* 0x004fca00078e0008 */
[----:B0-----:R-:W2:Y:S01]  /*00b0*/  @!P0 LDG.E.64 R4, desc[UR4][R2.64+0x138] ;  /* 0x0001380402048981 */ /* 0x001ea2000c1e1b00 */
[----:B------:R-:W1:Y:S01]  /*00c0*/  S2UR UR6, SR_CTAID.X ;  /* 0x00000000000679c3 */ /* 0x000e620000002500 */
[----:B------:R-:W-:Y:S01]  /*00d0*/  BSSY.RECONVERGENT B0, `(.L_x_1) ;  /* 0x0000009000007945 */ /* 0x000fe20003800200 */
[----:B------:R-:W1:Y:S02]  /*00e0*/  S2R R6, SR_TID.X ;  /* 0x0000000000067919 */ /* 0x000e640000002100 */
[----:B-1----:R-:W-:-:S05]  /*00f0*/  IMAD R7, R7, UR6, R6 ;  /* 0x0000000607077c24 */ /* 0x002fca000f8e0206 */
[C---:B------:R-:W-:Y:S01]  /*0100*/  ISETP.GT.U32.AND P1, PT, R7.reuse, 0x28, PT ;  /* 0x000000280700780c */ /* 0x040fe20003f24070 */
[----:B------:R-:W-:Y:S01]  /*0110*/  IMAD.WIDE.U32 R6, R7, 0x8, R8 ;  /* 0x0000000807067825 */ /* 0x000fe200078e0008 */
[----:B--2---:R0:W-:Y:S11]  /*0120*/  @!P0 STG.E.64 desc[UR4][R2.64+0x140], R4 ;  /* 0x0001400402008986 */ /* 0x0041f6000c101b04 */
[----:B------:R-:W-:Y:S05]  /*0130*/  @P1 BRA `(.L_x_2) ;  /* 0x0000000000081947 */ /* 0x000fea0003800000 */
[----:B0-----:R-:W2:Y:S04]  /*0140*/  LDG.E.64 R2, desc[UR4][R6.64+0x148] ;  /* 0x0001480406027981 */ /* 0x001ea8000c1e1b00 */
[----:B--2---:R1:W-:Y:S02]  /*0150*/  STG.E.64 desc[UR4][R6.64], R2 ;  /* 0x0000000206007986 */ /* 0x0043e4000c101b04 */
.L_x_2:
[----:B------:R-:W-:Y:S05]  /*0160*/  BSYNC.RECONVERGENT B0 ;  /* 0x0000000000007941 */ /* 0x000fea0003800200 */
.L_x_1:
[----:B------:R-:W-:Y:S04]  /*0170*/  BSSY.RECONVERGENT B0, `(.L_x_3) ;  /* 0x0000006000007945 */ /* 0x000fe80003800200 */
[----:B------:R-:W-:Y:S05]  /*0180*/  @P0 BRA `(.L_x_4) ;  /* 0x0000000000100947 */ /* 0x000fea0003800000 */
[----:B01----:R-:W-:-:S04]  /*0190*/  IMAD R3, R0, 0x29, RZ ;  /* 0x0000002900037824 */ /* 0x003fc800078e02ff */
[----:B------:R-:W-:-:S05]  /*01a0*/  IMAD.WIDE.U32 R8, R3, 0x8, R8 ;  /* 0x0000000803087825 */ /* 0x000fca00078e0008 */
[----:B------:R-:W2:Y:S04]  /*01b0*/  LDG.E.64 R2, desc[UR4][R8.64+0x8] ;  /* 0x0000080408027981 */ /* 0x000ea8000c1e1b00 */
[----:B--2---:R2:W-:Y:S02]  /*01c0*/  STG.E.64 desc[UR4][R8.64], R2 ;  /* 0x0000000208007986 */ /* 0x0045e4000c101b04 */
.L_x_4:
[----:B------:R-:W-:Y:S05]  /*01d0*/  BSYNC.RECONVERGENT B0 ;  /* 0x0000000000007941 */ /* 0x000fea0003800200 */
.L_x_3:
[----:B------:R-:W-:Y:S05]  /*01e0*/  @P1 EXIT ;  /* 0x000000000000194d */ /* 0x000fea0003800000 */
[----:B------:R-:W-:Y:S01]  /*01f0*/  STG.E.64 desc[UR4][R6.64+0x3340], RZ ;  /* 0x003340ff06007986 */ /* 0x000fe2000c101b04 */
[----:B------:R-:W-:Y:S05]  /*0200*/  EXIT ;  /* 0x000000000000794d */ /* 0x000fea0003800000 */
.L_x_5:
        /* <DEDUP_REMOVED lines=15> */
.L_x_55:


//--------------------- .text._Z7kernel3PdS_S_S_S_ --------------------------
	.section	.text._Z7kernel3PdS_S_S_S_,"ax",@progbits
	.align	128
        .global         _Z7kernel3PdS_S_S_S_
        .type           _Z7kernel3PdS_S_S_S_,@function
        .size           _Z7kernel3PdS_S_S_S_,(.L_x_49 - _Z7kernel3PdS_S_S_S_)
        .other          _Z7kernel3PdS_S_S_S_,@"STO_CUDA_ENTRY STV_DEFAULT"
_Z7kernel3PdS_S_S_S_:
.text._Z7kernel3PdS_S_S_S_:
[----:B------:R-:W-:Y:S01]  /*0000*/  LDC R1, c[0x0][0x37c] ;  /* 0x0000df00ff017b82 */ /* 0x000fe20000000800 */
[----:B------:R-:W0:Y:S07]  /*0010*/  S2R R3, SR_TID.Y ;  /* 0x0000000000037919 */ /* 0x000e2e0000002200 */
[----:B------:R-:W1:Y:S01]  /*0020*/  LDC R5, c[0x0][0x360] ;  /* 0x0000d800ff057b82 */ /* 0x000e620000000800 */
[----:B------:R-:W1:Y:S07]  /*0030*/  S2R R2, SR_TID.X ;  /* 0x0000000000027919 */ /* 0x000e6e0000002100 */
[----:B------:R-:W0:Y:S08]  /*0040*/  S2UR UR5, SR_CTAID.Y ;  /* 0x00000000000579c3 */ /* 0x000e300000002600 */
[----:B------:R-:W0:Y:S08]  /*0050*/  LDC R0, c[0x0][0x364] ;  /* 0x0000d900ff007b82 */ /* 0x000e300000000800 */
[----:B------:R-:W1:Y:S01]  /*0060*/  S2UR UR4, SR_CTAID.X ;  /* 0x00000000000479c3 */ /* 0x000e620000002500 */
[----:B0-----:R-:W-:-:S02]  /*0070*/  IMAD R0, R0, UR5, R3 ;  /* 0x0000000500007c24 */ /* 0x001fc4000f8e0203 */
[----:B-1----:R-:W-:Y:S02]  /*0080*/  IMAD R5, R5, UR4, R2 ;  /* 0x0000000405057c24 */ /* 0x002fe4000f8e0202 */
[----:B------:R-:W-:-:S05]  /*0090*/  VIADD R2, R0, 0xffffffff ;  /* 0xffffffff00027836 */ /* 0x000fca0000000000 */
[----:B------:R-:W-:-:S04]  /*00a0*/  VIADDMNMX.U32 R2, R5, 0xffffffff, R2, !PT ;  /* 0xffffffff05027846 */ /* 0x000fc80007800002 */
[----:B------:R-:W-:-:S13]  /*00b0*/  ISETP.GT.U32.AND P0, PT, R2, 0x26, PT ;  /* 0x000000260200780c */ /* 0x000fda0003f04070 */
[----:B------:R-:W-:Y:S05]  /*00c0*/  @P0 EXIT ;  /* 0x000000000000094d */ /* 0x000fea0003800000 */
[----:B------:R-:W0:Y:S01]  /*00d0*/  LDC.64 R24, c[0x0][0x388] ;  /* 0x0000e200ff187b82 */ /* 0x000e220000000a00 */
[----:B------:R-:W1:Y:S01]  /*00e0*/  LDCU.64 UR4, c[0x0][0x358] ;  /* 0x00006b00ff0477ac */ /* 0x000e620008000a00 */
[----:B------:R-:W-:-:S04]  /*00f0*/  IMAD R5, R0, 0x29, R5 ;  /* 0x0000002900057824 */ /* 0x000fc800078e0205 */
[----:B0-----:R-:W-:-:S05]  /*0100*/  IMAD.WIDE.U32 R24, R5, 0x8, R24 ;  /* 0x0000000805187825 */ /* 0x001fca00078e0018 */
[----:B-1----:R-:W2:Y:S01]  /*0110*/  LDG.E.64 R22, desc[UR4][R24.64] ;  /* 0x0000000418167981 */ /* 0x002ea2000c1e1b00 */
[----:B------:R-:W0:Y:S01]  /*0120*/  MUFU.RCP64H R3, 0.049999982118606567383 ;  /* 0x3fa9999900037908 */ /* 0x000e220000001800 */
[----:B------:R-:W-:Y:S01]  /*0130*/  IMAD.MOV.U32 R10, RZ, RZ, -0x66666666 ;  /* 0x9999999aff0a7424 */ /* 0x000fe200078e00ff */
[----:B------:R-:W-:Y:S01]  /*0140*/  UMOV UR6, 0x47ae147b ;  /* 0x47ae147b00067882 */ /* 0x000fe20000000000 */
[----:B------:R-:W-:Y:S01]  /*0150*/  IMAD.MOV.U32 R11, RZ, RZ, 0x3fa99999 ;  /* 0x3fa99999ff0b7424 */ /* 0x000fe200078e00ff */
[----:B------:R-:W-:Y:S01]  /*0160*/  UMOV UR7, 0x3f847ae1 ;  /* 0x3f847ae100077882 */ /* 0x000fe20000000000 */
[----:B------:R-:W-:Y:S01]  /*0170*/  IMAD.MOV.U32 R2, RZ, RZ, 0x1 ;  /* 0x00000001ff027424 */ /* 0x000fe200078e00ff */
[----:B------:R-:W-:Y:S05]  /*0180*/  BSSY.RECONVERGENT B0, `(.L_x_6) ;  /* 0x0000016000007945 */ /* 0x000fea0003800200 */
[----:B0-----:R-:W-:-:S08]  /*0190*/  DFMA R6, R2, -R10, 1 ;  /* 0x3ff000000206742b */ /* 0x001fd0000000080a */
[----:B------:R-:W-:-:S08]  /*01a0*/  DFMA R6, R6, R6, R6 ;  /* 0x000000060606722b */ /* 0x000fd00000000006 */
[----:B------:R-:W-:-:S08]  /*01b0*/  DFMA R2, R2, R6, R2 ;  /* 0x000000060202722b */ /* 0x000fd00000000002 */
[----:B------:R-:W-:-:S08]  /*01c0*/  DFMA R8, R2, -R10, 1 ;  /* 0x3ff000000208742b */ /* 0x000fd0000000080a */
[----:B------:R-:W-:Y:S02]  /*01d0*/  DFMA R2, R2, R8, R2 ;  /* 0x000000080202722b */ /* 0x000fe40000000002 */
[----:B--2---:R-:W-:-:S08]  /*01e0*/  DMUL R6, R22, UR6 ;  /* 0x0000000616067c28 */ /* 0x004fd00008000000 */
[----:B------:R-:W-:Y:S02]  /*01f0*/  DMUL R8, R6, R2 ;  /* 0x0000000206087228 */ /* 0x000fe40000000000 */
[----:B------:R-:W-:-:S06]  /*0200*/  FSETP.GEU.AND P1, PT, |R7|, 6.5827683646048100446e-37, PT ;  /* 0x036000000700780b */ /* 0x000fcc0003f2e200 */
[----:B------:R-:W-:-:S08]  /*0210*/  DFMA R10, R8, -R10, R6 ;  /* 0x8000000a080a722b */ /* 0x000fd00000000006 */
[----:B------:R-:W-:-:S10]  /*0220*/  DFMA R2, R2, R10, R8 ;  /* 0x0000000a0202722b */ /* 0x000fd40000000008 */
[----:B------:R-:W-:-:S05]  /*0230*/  FFMA R0, RZ, 1.3249999284744262695, R3 ;  /* 0x3fa99999ff007823 */ /* 0x000fca0000000003 */
[----:B------:R-:W-:-:S13]  /*0240*/  FSETP.GT.AND P0, PT, |R0|, 1.469367938527859385e-39, PT ;  /* 0x001000000000780b */ /* 0x000fda0003f04200 */
[----:B------:R-:W-:Y:S05]  /*0250*/  @P0 BRA P1, `(.L_x_7) ;  /* 0x0000000000200947 */ /* 0x000fea0000800000 */
[----:B------:R-:W-:Y:S01]  /*0260*/  IMAD.MOV.U32 R8, RZ, RZ, R6 ;  /* 0x000000ffff087224 */ /* 0x000fe200078e0006 */
[----:B------:R-:W-:Y:S01]  /*0270*/  MOV R9, R7 ;  /* 0x0000000700097202 */ /* 0x000fe20000000f00 */
[----:B------:R-:W-:Y:S01]  /*0280*/  IMAD.MOV.U32 R10, RZ, RZ, -0x66666666 ;  /* 0x9999999aff0a7424 */ /* 0x000fe200078e00ff */
[----:B------:R-:W-:Y:S01]  /*0290*/  MOV R6, 0x2c0 ;  /* 0x000002c000067802 */ /* 0x000fe20000000f00 */
[----:B------:R-:W-:-:S07]  /*02a0*/  IMAD.MOV.U32 R11, RZ, RZ, 0x3fa99999 ;  /* 0x3fa99999ff0b7424 */ /* 0x000fce00078e00ff */
[----:B------:R-:W-:Y:S05]  /*02b0*/  CALL.REL.NOINC `($__internal_0_$__cuda_sm20_div_rn_f64_full) ;  /* 0x0000000400e07944 */ /* 0x000fea0003c00000 */
[----:B------:R-:W-:Y:S02]  /*02c0*/  IMAD.MOV.U32 R2, RZ, RZ, R30 ;  /* 0x000000ffff027224 */ /* 0x000fe400078e001e */
[----:B------:R-:W-:-:S07]  /*02d0*/  IMAD.MOV.U32 R3, RZ, RZ, R31 ;  /* 0x000000ffff037224 */ /* 0x000fce00078e001f */
.L_x_7:
[----:B------:R-:W-:Y:S05]  /*02e0*/  BSYNC.RECONVERGENT B0 ;  /* 0x0000000000007941 */ /* 0x000fea0003800200 */
.L_x_6:
[----:B------:R-:W0:Y:S01]  /*02f0*/  LDC.64 R18, c[0x0][0x388] ;  /* 0x0000e200ff127b82 */ /* 0x000e220000000a00 */
[C---:B------:R-:W-:Y:S01]  /*0300*/  IADD3 R4, PT, PT, R5.reuse, -0x1, RZ ;  /* 0xffffffff05047810 */ /* 0x040fe20007ffe0ff */
[----:B------:R-:W-:-:S06]  /*0310*/  VIADD R0, R5, 0xffffffd7 ;  /* 0xffffffd705007836 */ /* 0x000fcc0000000000 */
[----:B------:R-:W1:Y:S01]  /*0320*/  LDC.64 R16, c[0x0][0x3a0] ;  /* 0x0000e800ff107b82 */ /* 0x000e620000000a00 */
[----:B0-----:R-:W-:-:S04]  /*0330*/  IMAD.WIDE.U32 R20, R4, 0x8, R18 ;  /* 0x0000000804147825 */ /* 0x001fc800078e0012 */
[----:B------:R-:W-:Y:S02]  /*0340*/  IMAD.WIDE.U32 R18, R0, 0x8, R18 ;  /* 0x0000000800127825 */ /* 0x000fe400078e0012 */
[----:B------:R-:W2:Y:S02]  /*0350*/  LDG.E.64 R20, desc[UR4][R20.64] ;  /* 0x0000000414147981 */ /* 0x000ea4000c1e1b00 */
[--C-:B-1----:R-:W-:Y:S02]  /*0360*/  IMAD.WIDE.U32 R12, R4, 0x8, R16.reuse ;  /* 0x00000008040c7825 */ /* 0x102fe400078e0010 */
[----:B------:R-:W3:Y:S02]  /*0370*/  LDG.E.64 R18, desc[UR4][R18.64] ;  /* 0x0000000412127981 */ /* 0x000ee4000c1e1b00 */
[----:B------:R-:W-:Y:S02]  /*0380*/  IMAD.WIDE.U32 R16, R5, 0x8, R16 ;  /* 0x0000000805107825 */ /* 0x000fe400078e0010 */
[----:B------:R-:W4:Y:S04]  /*0390*/  LDG.E.64 R12, desc[UR4][R12.64] ;  /* 0x000000040c0c7981 */ /* 0x000f28000c1e1b00 */
[----:B------:R-:W4:Y:S01]  /*03a0*/  LDG.E.64 R10, desc[UR4][R16.64+0x8] ;  /* 0x00000804100a7981 */ /* 0x000f22000c1e1b00 */
[----:B------:R-:W-:Y:S01]  /*03b0*/  UMOV UR6, 0x99999999 ;  /* 0x9999999900067882 */ /* 0x000fe20000000000 */
[----:B------:R-:W-:Y:S01]  /*03c0*/  UMOV UR7, 0x3fb99999 ;  /* 0x3fb9999900077882 */ /* 0x000fe20000000000 */
[----:B------:R-:W-:Y:S01]  /*03d0*/  MOV R34, 0x450 ;  /* 0x0000045000227802 */ /* 0x000fe20000000f00 */
[----:B--2---:R-:W-:-:S02]  /*03e0*/  DADD R6, R22, -R20 ;  /* 0x0000000016067229 */ /* 0x004fc40000000814 */
[----:B---3--:R-:W-:-:S06]  /*03f0*/  DADD R8, R22, -R18 ;  /* 0x0000000016087229 */ /* 0x008fcc0000000812 */
[----:B------:R-:W-:Y:S02]  /*0400*/  DFMA R6, R6, -R2, R22 ;  /* 0x800000020606722b */ /* 0x000fe40000000016 */
[----:B----4-:R-:W-:-:S06]  /*0410*/  DADD R10, R10, -R12 ;  /* 0x000000000a0a7229 */ /* 0x010fcc000000080c */
[----:B------:R-:W-:-:S08]  /*0420*/  DFMA R6, R8, -R2, R6 ;  /* 0x800000020806722b */ /* 0x000fd00000000006 */
[----:B------:R-:W-:-:S11]  /*0430*/  DFMA R14, R10, -UR6, R6 ;  /* 0x800000060a0e7c2b */ /* 0x000fd60008000006 */
[----:B------:R-:W-:Y:S05]  /*0440*/  CALL.REL.NOINC `($_Z7kernel3PdS_S_S_S_$__internal_accurate_pow) ;  /* 0x0000000800e47944 */ /* 0x000fea0003c00000 */
[----:B------:R-:W0:Y:S01]  /*0450*/  MUFU.RCP64H R3, R7 ;  /* 0x0000000700037308 */ /* 0x000e220000001800 */
[----:B------:R-:W-:Y:S01]  /*0460*/  IMAD.MOV.U32 R2, RZ, RZ, 0x1 ;  /* 0x00000001ff027424 */ /* 0x000fe200078e00ff */
[----:B------:R-:W-:Y:S01]  /*0470*/  UMOV UR6, 0xeb1c432d ;  /* 0xeb1c432d00067882 */ /* 0x000fe20000000000 */
[----:B------:R-:W-:-:S04]  /*0480*/  UMOV UR7, 0x3f2a36e2 ;  /* 0x3f2a36e200077882 */ /* 0x000fc80000000000 */
[----:B0-----:R-:W-:-:S08]  /*0490*/  DFMA R8, -R6, R2, 1 ;  /* 0x3ff000000608742b */ /* 0x001fd00000000102 */
[----:B------:R-:W-:-:S08]  /*04a0*/  DFMA R8, R8, R8, R8 ;  /* 0x000000080808722b */ /* 0x000fd00000000008 */
[----:B------:R-:W-:-:S08]  /*04b0*/  DFMA R8, R2, R8, R2 ;  /* 0x000000080208722b */ /* 0x000fd00000000002 */
[----:B------:R-:W-:-:S08]  /*04c0*/  DFMA R2, -R6, R8, 1 ;  /* 0x3ff000000602742b */ /* 0x000fd00000000108 */
[----:B------:R-:W-:-:S08]  /*04d0*/  DFMA R2, R8, R2, R8 ;  /* 0x000000020802722b */ /* 0x000fd00000000008 */
[----:B------:R-:W-:-:S08]  /*04e0*/  DMUL R8, R2, UR6 ;  /* 0x0000000602087c28 */ /* 0x000fd00008000000 */
[----:B------:R-:W-:-:S08]  /*04f0*/  DFMA R10, -R6, R8, UR6 ;  /* 0x00000006060a7e2b */ /* 0x000fd00008000108 */
[----:B------:R-:W-:-:S10]  /*0500*/  DFMA R2, R2, R10, R8 ;  /* 0x0000000a0202722b */ /* 0x000fd40000000008 */
[----:B------:R-:W-:-:S05]  /*0510*/  FFMA R8, RZ, R7, R3 ;  /* 0x00000007ff087223 */ /* 0x000fca0000000003 */
[----:B------:R-:W-:-:S13]  /*0520*/  FSETP.GT.AND P0, PT, |R8|, 1.469367938527859385e-39, PT ;  /* 0x001000000800780b */ /* 0x000fda0003f04200 */
[----:B------:R-:W-:Y:S05]  /*0530*/  @P0 BRA `(.L_x_8) ;  /* 0x0000000000200947 */ /* 0x000fea0003800000 */
[----:B------:R-:W-:Y:S01]  /*0540*/  IMAD.MOV.U32 R10, RZ, RZ, R6 ;  /* 0x000000ffff0a7224 */ /* 0x000fe200078e0006 */
[----:B------:R-:W-:Y:S01]  /*0550*/  MOV R8, 0xeb1c432d ;  /* 0xeb1c432d00087802 */ /* 0x000fe20000000f00 */
[----:B------:R-:W-:Y:S01]  /*0560*/  IMAD.MOV.U32 R11, RZ, RZ, R7 ;  /* 0x000000ffff0b7224 */ /* 0x000fe200078e0007 */
[----:B------:R-:W-:Y:S01]  /*0570*/  MOV R6, 0x5a0 ;  /* 0x000005a000067802 */ /* 0x000fe20000000f00 */
[----:B------:R-:W-:-:S07]  /*0580*/  IMAD.MOV.U32 R9, RZ, RZ, 0x3f2a36e2 ;  /* 0x3f2a36e2ff097424 */ /* 0x000fce00078e00ff */
[----:B------:R-:W-:Y:S05]  /*0590*/  CALL.REL.NOINC `($__internal_0_$__cuda_sm20_div_rn_f64_full) ;  /* 0x0000000400287944 */ /* 0x000fea0003c00000 */
[----:B------:R-:W-:Y:S02]  /*05a0*/  IMAD.MOV.U32 R2, RZ, RZ, R30 ;  /* 0x000000ffff027224 */ /* 0x000fe400078e001e */
[----:B------:R-:W-:-:S07]  /*05b0*/  IMAD.MOV.U32 R3, RZ, RZ, R31 ;  /* 0x000000ffff037224 */ /* 0x000fce00078e001f */
.L_x_8:
[----:B------:R-:W2:Y:S04]  /*05c0*/  LDG.E.64 R6, desc[UR4][R24.64+0x8] ;  /* 0x0000080418067981 */ /* 0x000ea8000c1e1b00 */
[----:B------:R-:W3:Y:S01]  /*05d0*/  LDG.E.64 R10, desc[UR4][R24.64+0x148] ;  /* 0x00014804180a7981 */ /* 0x000ee2000c1e1b00 */
[----:B------:R-:W-:Y:S01]  /*05e0*/  DADD R22, R22, R22 ;  /* 0x0000000016167229 */ /* 0x000fe20000000016 */
[----:B------:R-:W0:Y:S07]  /*05f0*/  LDC.64 R12, c[0x0][0x380] ;  /* 0x0000e000ff0c7b82 */ /* 0x000e2e0000000a00 */
[----:B--2---:R-:W-:Y:S01]  /*0600*/  DADD R8, R6, -R22 ;  /* 0x0000000006087229 */ /* 0x004fe20000000816 */
[----:B------:R-:W1:Y:S01]  /*0610*/  LDC.64 R6, c[0x0][0x398] ;  /* 0x0000e600ff067b82 */ /* 0x000e620000000a00 */
[----:B---3--:R-:W-:-:S06]  /*0620*/  DADD R10, -R22, R10 ;  /* 0x00000000160a7229 */ /* 0x008fcc000000010a */
[----:B------:R-:W-:Y:S02]  /*0630*/  DADD R8, R20, R8 ;  /* 0x0000000014087229 */ /* 0x000fe40000000008 */
[----:B------:R-:W-:-:S06]  /*0640*/  DADD R10, R18, R10 ;  /* 0x00000000120a7229 */ /* 0x000fcc000000000a */
[----:B------:R-:W-:-:S08]  /*0650*/  DFMA R8, R8, R2, R14 ;  /* 0x000000020808722b */ /* 0x000fd0000000000e */
[----:B------:R-:W-:Y:S01]  /*0660*/  DFMA R8, R10, R2, R8 ;  /* 0x000000020a08722b */ /* 0x000fe20000000008 */
[----:B0-----:R-:W-:-:S04]  /*0670*/  IMAD.WIDE.U32 R10, R5, 0x8, R12 ;  /* 0x00000008050a7825 */ /* 0x001fc800078e000c */
[----:B-1----:R-:W-:Y:S02]  /*0680*/  IMAD.WIDE.U32 R18, R5, 0x8, R6 ;  /* 0x0000000805127825 */ /* 0x002fe400078e0006 */
[----:B------:R0:W-:Y:S04]  /*0690*/  STG.E.64 desc[UR4][R10.64], R8 ;  /* 0x000000080a007986 */ /* 0x0001e8000c101b04 */
[----:B------:R-:W0:Y:S01]  /*06a0*/  LDG.E.64 R14, desc[UR4][R18.64] ;  /* 0x00000004120e7981 */ /* 0x000e22000c1e1b00 */
[----:B------:R-:W1:Y:S01]  /*06b0*/  MUFU.RCP64H R7, 0.049999982118606567383 ;  /* 0x3fa9999900077908 */ /* 0x000e620000001800 */
[----:B------:R-:W-:Y:S01]  /*06c0*/  IMAD.MOV.U32 R12, RZ, RZ, -0x66666666 ;  /* 0x9999999aff0c7424 */ /* 0x000fe200078e00ff */
[----:B------:R-:W-:Y:S01]  /*06d0*/  MOV R13, 0x3fa99999 ;  /* 0x3fa99999000d7802 */ /* 0x000fe20000000f00 */
[----:B------:R-:W-:Y:S01]  /*06e0*/  IMAD.MOV.U32 R6, RZ, RZ, 0x1 ;  /* 0x00000001ff067424 */ /* 0x000fe200078e00ff */
[----:B------:R-:W-:Y:S01]  /*06f0*/  UMOV UR6, 0x47ae147b ;  /* 0x47ae147b00067882 */ /* 0x000fe20000000000 */
[----:B------:R-:W-:Y:S01]  /*0700*/  UMOV UR7, 0x3f847ae1 ;  /* 0x3f847ae100077882 */ /* 0x000fe20000000000 */
[----:B------:R-:W-:Y:S03]  /*0710*/  BSSY.RECONVERGENT B0, `(.L_x_9) ;  /* 0x0000014000007945 */ /* 0x000fe60003800200 */
[----:B-1----:R-:W-:-:S08]  /*0720*/  DFMA R20, R6, -R12, 1 ;  /* 0x3ff000000614742b */ /* 0x002fd0000000080c */
[----:B------:R-:W-:-:S08]  /*0730*/  DFMA R20, R20, R20, R20 ;  /* 0x000000141414722b */ /* 0x000fd00000000014 */
[----:B------:R-:W-:-:S08]  /*0740*/  DFMA R20, R6, R20, R6 ;  /* 0x000000140614722b */ /* 0x000fd00000000006 */
[----:B------:R-:W-:-:S08]  /*0750*/  DFMA R6, R20, -R12, 1 ;  /* 0x3ff000001406742b */ /* 0x000fd0000000080c */
[----:B------:R-:W-:Y:S02]  /*0760*/  DFMA R20, R20, R6, R20 ;  /* 0x000000061414722b */ /* 0x000fe40000000014 */
[----:B0-----:R-:W-:-:S08]  /*0770*/  DMUL R8, R14, UR6 ;  /* 0x000000060e087c28 */ /* 0x001fd00008000000 */
[----:B------:R-:W-:Y:S02]  /*0780*/  DMUL R6, R20, R8 ;  /* 0x0000000814067228 */ /* 0x000fe40000000000 */
[----:B------:R-:W-:-:S06]  /*0790*/  FSETP.GEU.AND P1, PT, |R9|, 6.5827683646048100446e-37, PT ;  /* 0x036000000900780b */ /* 0x000fcc0003f2e200 */
[----:B------:R-:W-:-:S08]  /*07a0*/  DFMA R10, R6, -R12, R8 ;  /* 0x8000000c060a722b */ /* 0x000fd00000000008 */
[----:B------:R-:W-:-:S10]  /*07b0*/  DFMA R6, R20, R10, R6 ;  /* 0x0000000a1406722b */ /* 0x000fd40000000006 */
[----:B------:R-:W-:-:S05]  /*07c0*/  FFMA R10, RZ, 1.3249999284744262695, R7 ;  /* 0x3fa99999ff0a7823 */ /* 0x000fca0000000007 */
[----:B------:R-:W-:-:S13]  /*07d0*/  FSETP.GT.AND P0, PT, |R10|, 1.469367938527859385e-39, PT ;  /* 0x001000000a00780b */ /* 0x000fda0003f04200 */
[----:B------:R-:W-:Y:S05]  /*07e0*/  @P0 BRA P1, `(.L_x_10) ;  /* 0x0000000000180947 */ /* 0x000fea0000800000 */
[----:B------:R-:W-:Y:S01]  /*07f0*/  IMAD.MOV.U32 R10, RZ, RZ, -0x66666666 ;  /* 0x9999999aff0a7424 */ /* 0x000fe200078e00ff */
[----:B------:R-:W-:Y:S01]  /*0800*/  MOV R6, 0x830 ;  /* 0x0000083000067802 */ /* 0x000fe20000000f00 */
[----:B------:R-:W-:-:S07]  /*0810*/  IMAD.MOV.U32 R11, RZ, RZ, 0x3fa99999 ;  /* 0x3fa99999ff0b7424 */ /* 0x000fce00078e00ff */
[----:B------:R-:W-:Y:S05]  /*0820*/  CALL.REL.NOINC `($__internal_0_$__cuda_sm20_div_rn_f64_full) ;  /* 0x0000000000847944 */ /* 0x000fea0003c00000 */
[----:B------:R-:W-:Y:S01]  /*0830*/  IMAD.MOV.U32 R6, RZ, RZ, R30 ;  /* 0x000000ffff067224 */ /* 0x000fe200078e001e */
[----:B------:R-:W-:-:S07]  /*0840*/  MOV R7, R31 ;  /* 0x0000001f00077202 */ /* 0x000fce0000000f00 */
.L_x_10:
[----:B------:R-:W-:Y:S05]  /*0850*/  BSYNC.RECONVERGENT B0 ;  /* 0x0000000000007941 */ /* 0x000fea0003800200 */
.L_x_9:
[----:B------:R-:W0:Y:S01]  /*0860*/  LDC.64 R10, c[0x0][0x398] ;  /* 0x0000e600ff0a7b82 */ /* 0x000e220000000a00 */
[----:B------:R-:W2:Y:S04]  /*0870*/  LDG.E.64 R16, desc[UR4][R16.64+0x148] ;  /* 0x0001480410107981 */ /* 0x000ea8000c1e1b00 */
[----:B------:R-:W3:Y:S03]  /*0880*/  LDG.E.64 R26, desc[UR4][R18.64+0x8] ;  /* 0x00000804121a7981 */ /* 0x000ee6000c1e1b00 */
[----:B------:R-:W1:Y:S01]  /*0890*/  LDC.64 R24, c[0x0][0x3a0] ;  /* 0x0000e800ff187b82 */ /* 0x000e620000000a00 */
[----:B------:R-:W4:Y:S01]  /*08a0*/  LDG.E.64 R12, desc[UR4][R18.64+0x148] ;  /* 0x00014804120c7981 */ /* 0x000f22000c1e1b00 */
[----:B0-----:R-:W-:-:S04]  /*08b0*/  IMAD.WIDE.U32 R8, R4, 0x8, R10 ;  /* 0x0000000804087825 */ /* 0x001fc800078e000a */
[C---:B------:R-:W-:Y:S02]  /*08c0*/  IMAD.WIDE.U32 R10, R0.reuse, 0x8, R10 ;  /* 0x00000008000a7825 */ /* 0x040fe400078e000a */
[----:B------:R-:W5:Y:S04]  /*08d0*/  LDG.E.64 R8, desc[UR4][R8.64] ;  /* 0x0000000408087981 */ /* 0x000f68000c1e1b00 */
[----:B------:R-:W2:Y:S01]  /*08e0*/  LDG.E.64 R10, desc[UR4][R10.64] ;  /* 0x000000040a0a7981 */ /* 0x000ea2000c1e1b00 */
[----:B-1----:R-:W-:-:S06]  /*08f0*/  IMAD.WIDE.U32 R24, R0, 0x8, R24 ;  /* 0x0000000800187825 */ /* 0x002fcc00078e0018 */
[----:B------:R-:W3:Y:S01]  /*0900*/  LDG.E.64 R24, desc[UR4][R24.64] ;  /* 0x0000000418187981 */ /* 0x000ee2000c1e1b00 */
[----:B------:R-:W-:Y:S01]  /*0910*/  UMOV UR6, 0x99999999 ;  /* 0x9999999900067882 */ /* 0x000fe20000000000 */
[----:B------:R-:W-:Y:S01]  /*0920*/  UMOV UR7, 0x3fb99999 ;  /* 0x3fb9999900077882 */ /* 0x000fe20000000000 */
[C---:B-----5:R-:W-:Y:S02]  /*0930*/  DADD R20, R14.reuse, -R8 ;  /* 0x000000000e147229 */ /* 0x060fe40000000808 */
[----:B--2---:R-:W-:-:S06]  /*0940*/  DADD R22, R14, -R10 ;  /* 0x000000000e167229 */ /* 0x004fcc000000080a */
[--C-:B------:R-:W-:Y:S02]  /*0950*/  DFMA R20, R20, -R6, R14.reuse ;  /* 0x800000061414722b */ /* 0x100fe4000000000e */
[----:B------:R-:W-:-:S06]  /*0960*/  DADD R14, R14, R14 ;  /* 0x000000000e0e7229 */ /* 0x000fcc000000000e */
[----:B------:R-:W-:Y:S02]  /*0970*/  DFMA R20, R22, -R6, R20 ;  /* 0x800000061614722b */ /* 0x000fe40000000014 */
[----:B---3--:R-:W-:Y:S02]  /*0980*/  DADD R6, R16, -R24 ;  /* 0x0000000010067229 */ /* 0x008fe40000000818 */
[----:B------:R-:W-:Y:S01]  /*0990*/  DADD R26, R26, -R14 ;  /* 0x000000001a1a7229 */ /* 0x000fe2000000080e */
[----:B------:R-:W0:Y:S01]  /*09a0*/  LDC.64 R16, c[0x0][0x390] ;  /* 0x0000e400ff107b82 */ /* 0x000e220000000a00 */
[----:B----4-:R-:W-:-:S04]  /*09b0*/  DADD R12, -R14, R12 ;  /* 0x000000000e0c7229 */ /* 0x010fc8000000010c */
[----:B------:R-:W-:Y:S02]  /*09c0*/  DFMA R6, R6, -UR6, R20 ;  /* 0x8000000606067c2b */ /* 0x000fe40008000014 */
[----:B------:R-:W-:Y:S02]  /*09d0*/  DADD R26, R8, R26 ;  /* 0x00000000081a7229 */ /* 0x000fe4000000001a */
[----:B------:R-:W-:-:S06]  /*09e0*/  DADD R12, R10, R12 ;  /* 0x000000000a0c7229 */ /* 0x000fcc000000000c */
[----:B------:R-:W-:-:S08]  /*09f0*/  DFMA R6, R26, R2, R6 ;  /* 0x000000021a06722b */ /* 0x000fd00000000006 */
[----:B------:R-:W-:Y:S01]  /*0a00*/  DFMA R6, R12, R2, R6 ;  /* 0x000000020c06722b */ /* 0x000fe20000000006 */
[----:B0-----:R-:W-:-:S06]  /*0a10*/  IMAD.WIDE.U32 R2, R5, 0x8, R16 ;  /* 0x0000000805027825 */ /* 0x001fcc00078e0010 */
[----:B------:R-:W-:Y:S01]  /*0a20*/  STG.E.64 desc[UR4][R2.64], R6 ;  /* 0x0000000602007986 */ /* 0x000fe2000c101b04 */
[----:B------:R-:W-:Y:S05]  /*0a30*/  EXIT ;  /* 0x000000000000794d */ /* 0x000fea0003800000 */
        .weak           $__internal_0_$__cuda_sm20_div_rn_f64_full
        .type           $__internal_0_$__cuda_sm20_div_rn_f64_full,@function
        .size           $__internal_0_$__cuda_sm20_div_rn_f64_full,($_Z7kernel3PdS_S_S_S_$__internal_accurate_pow - $__internal_0_$__cuda_sm20_div_rn_f64_full)
$__internal_0_$__cuda_sm20_div_rn_f64_full:
[C---:B------:R-:W-:Y:S01]  /*0a40*/  FSETP.GEU.AND P0, PT, |R11|.reuse, 1.469367938527859385e-39, PT ;  /* 0x001000000b00780b */ /* 0x040fe20003f0e200 */
[----:B------:R-:W-:Y:S01]  /*0a50*/  IMAD.MOV.U32 R26, RZ, RZ, 0x1 ;  /* 0x00000001ff1a7424 */ /* 0x000fe200078e00ff */
[----:B------:R-:W-:Y:S01]  /*0a60*/  LOP3.LUT R12, R11, 0x800fffff, RZ, 0xc0, !PT ;  /* 0x800fffff0b0c7812 */ /* 0x000fe200078ec0ff */
[----:B------:R-:W-:Y:S01]  /*0a70*/  IMAD.MOV.U32 R34, RZ, RZ, 0x1ca00000 ;  /* 0x1ca00000ff227424 */ /* 0x000fe200078e00ff */
[C---:B------:R-:W-:Y:S01]  /*0a80*/  FSETP.GEU.AND P2, PT, |R9|.reuse, 1.469367938527859385e-39, PT ;  /* 0x001000000900780b */ /* 0x040fe20003f4e200 */
[----:B------:R-:W-:Y:S01]  /*0a90*/  BSSY.RECONVERGENT B1, `(.L_x_11) ;  /* 0x0000052000017945 */ /* 0x000fe20003800200 */
[----:B------:R-:W-:Y:S01]  /*0aa0*/  LOP3.LUT R13, R12, 0x3ff00000, RZ, 0xfc, !PT ;  /* 0x3ff000000c0d7812 */ /* 0x000fe200078efcff */
[----:B------:R-:W-:Y:S01]  /*0ab0*/  IMAD.MOV.U32 R12, RZ, RZ, R10 ;  /* 0x000000ffff0c7224 */ /* 0x000fe200078e000a */
[----:B------:R-:W-:Y:S02]  /*0ac0*/  LOP3.LUT R7, R9, 0x7ff00000, RZ, 0xc0, !PT ;  /* 0x7ff0000009077812 */ /* 0x000fe400078ec0ff */
[----:B------:R-:W-:-:S03]  /*0ad0*/  LOP3.LUT R36, R11, 0x7ff00000, RZ, 0xc0, !PT ;  /* 0x7ff000000b247812 */ /* 0x000fc600078ec0ff */
[----:B------:R-:W-:Y:S01]  /*0ae0*/  @!P0 DMUL R12, R10, 8.98846567431157953865e+307 ;  /* 0x7fe000000a0c8828 */ /* 0x000fe20000000000 */
[----:B------:R-:W-:-:S03]  /*0af0*/  ISETP.GE.U32.AND P1, PT, R7, R36, PT ;  /* 0x000000240700720c */ /* 0x000fc60003f26070 */
[----:B------:R-:W-:Y:S02]  /*0b00*/  @!P2 LOP3.LUT R28, R11, 0x7ff00000, RZ, 0xc0, !PT ;  /* 0x7ff000000b1ca812 */ /* 0x000fe400078ec0ff */
[----:B------:R-:W0:Y:S01]  /*0b10*/  MUFU.RCP64H R27, R13 ;  /* 0x0000000d001b7308 */ /* 0x000e220000001800 */
[----:B------:R-:W-:Y:S02]  /*0b20*/  @!P2 MOV R32, RZ ;  /* 0x000000ff0020a202 */ /* 0x000fe40000000f00 */
[----:B------:R-:W-:Y:S02]  /*0b30*/  @!P2 ISETP.GE.U32.AND P3, PT, R7, R28, PT ;  /* 0x0000001c0700a20c */ /* 0x000fe40003f66070 */
[----:B------:R-:W-:Y:S02]  /*0b40*/  @!P0 LOP3.LUT R36, R13, 0x7ff00000, RZ, 0xc0, !PT ;  /* 0x7ff000000d248812 */ /* 0x000fe400078ec0ff */
[----:B------:R-:W-:Y:S01]  /*0b50*/  @!P2 SEL R29, R34, 0x63400000, !P3 ;  /* 0x63400000221da807 */ /* 0x000fe20005800000 */
[----:B0-----:R-:W-:-:S08]  /*0b60*/  DFMA R30, R26, -R12, 1 ;  /* 0x3ff000001a1e742b */ /* 0x001fd0000000080c */
[----:B------:R-:W-:-:S08]  /*0b70*/  DFMA R30, R30, R30, R30 ;  /* 0x0000001e1e1e722b */ /* 0x000fd0000000001e */
[----:B------:R-:W-:Y:S01]  /*0b80*/  DFMA R30, R26, R30, R26 ;  /* 0x0000001e1a1e722b */ /* 0x000fe2000000001a */
[--C-:B------:R-:W-:Y:S02]  /*0b90*/  @!P2 LOP3.LUT R26, R29, 0x80000000, R9.reuse, 0xf8, !PT ;  /* 0x800000001d1aa812 */ /* 0x100fe400078ef809 */
[----:B------:R-:W-:Y:S02]  /*0ba0*/  SEL R27, R34, 0x63400000, !P1 ;  /* 0x63400000221b7807 */ /* 0x000fe40004800000 */
[----:B------:R-:W-:Y:S01]  /*0bb0*/  @!P2 LOP3.LUT R33, R26, 0x100000, RZ, 0xfc, !PT ;  /* 0x001000001a21a812 */ /* 0x000fe200078efcff */
[----:B------:R-:W-:Y:S02]  /*0bc0*/  IMAD.MOV.U32 R26, RZ, RZ, R8 ;  /* 0x000000ffff1a7224 */ /* 0x000fe400078e0008 */
[----:B------:R-:W-:Y:S01]  /*0bd0*/  DFMA R28, R30, -R12, 1 ;  /* 0x3ff000001e1c742b */ /* 0x000fe2000000080c */
[----:B------:R-:W-:-:S06]  /*0be0*/  LOP3.LUT R27, R27, 0x800fffff, R9, 0xf8, !PT ;  /* 0x800fffff1b1b7812 */ /* 0x000fcc00078ef809 */
[----:B------:R-:W-:Y:S02]  /*0bf0*/  @!P2 DFMA R26, R26, 2, -R32 ;  /* 0x400000001a1aa82b */ /* 0x000fe40000000820 */
[----:B------:R-:W-:-:S08]  /*0c00*/  DFMA R28, R30, R28, R30 ;  /* 0x0000001c1e1c722b */ /* 0x000fd0000000001e */
[----:B------:R-:W-:-:S08]  /*0c10*/  DMUL R30, R28, R26 ;  /* 0x0000001a1c1e7228 */ /* 0x000fd00000000000 */
[----:B------:R-:W-:-:S08]  /*0c20*/  DFMA R32, R30, -R12, R26 ;  /* 0x8000000c1e20722b */ /* 0x000fd0000000001a */
[----:B------:R-:W-:Y:S01]  /*0c30*/  DFMA R32, R28, R32, R30 ;  /* 0x000000201c20722b */ /* 0x000fe2000000001e */
[----:B------:R-:W-:Y:S01]  /*0c40*/  IMAD.MOV.U32 R28, RZ, RZ, R7 ;  /* 0x000000ffff1c7224 */ /* 0x000fe200078e0007 */
[----:B------:R-:W-:Y:S01]  /*0c50*/  @!P2 LOP3.LUT R28, R27, 0x7ff00000, RZ, 0xc0, !PT ;  /* 0x7ff000001b1ca812 */ /* 0x000fe200078ec0ff */
[----:B------:R-:W-:-:S04]  /*0c60*/  VIADD R30, R36, 0xffffffff ;  /* 0xffffffff241e7836 */ /* 0x000fc80000000000 */
[----:B------:R-:W-:-:S05]  /*0c70*/  VIADD R29, R28, 0xffffffff ;  /* 0xffffffff1c1d7836 */ /* 0x000fca0000000000 */
[----:B------:R-:W-:-:S04]  /*0c80*/  ISETP.GT.U32.AND P0, PT, R29, 0x7feffffe, PT ;  /* 0x7feffffe1d00780c */ /* 0x000fc80003f04070 */
[----:B------:R-:W-:-:S13]  /*0c90*/  ISETP.GT.U32.OR P0, PT, R30, 0x7feffffe, P0 ;  /* 0x7feffffe1e00780c */ /* 0x000fda0000704470 */
[----:B------:R-:W-:Y:S05]  /*0ca0*/  @P0 BRA `(.L_x_12) ;  /* 0x00000000006c0947 */ /* 0x000fea0003800000 */
[----:B------:R-:W-:-:S04]  /*0cb0*/  LOP3.LUT R28, R11, 0x7ff00000, RZ, 0xc0, !PT ;  /* 0x7ff000000b1c7812 */ /* 0x000fc800078ec0ff */
[CC--:B------:R-:W-:Y:S02]  /*0cc0*/  VIADDMNMX R8, R7.reuse, -R28.reuse, 0xb9600000, !PT ;  /* 0xb960000007087446 */ /* 0x0c0fe4000780091c */
[----:B------:R-:W-:Y:S02]  /*0cd0*/  ISETP.GE.U32.AND P0, PT, R7, R28, PT ;  /* 0x0000001c0700720c */ /* 0x000fe40003f06070 */
[----:B------:R-:W-:Y:S01]  /*0ce0*/  VIMNMX R7, PT, PT, R8, 0x46a00000, PT ;  /* 0x46a0000008077848 */ /* 0x000fe20003fe0100 */
[----:B------:R-:W-:Y:S01]  /*0cf0*/  IMAD.MOV.U32 R8, RZ, RZ, RZ ;  /* 0x000000ffff087224 */ /* 0x000fe200078e00ff */
[----:B------:R-:W-:-:S05]  /*0d00*/  SEL R34, R34, 0x63400000, !P0 ;  /* 0x6340000022227807 */ /* 0x000fca0004000000 */
[----:B------:R-:W-:-:S05]  /*0d10*/  IMAD.IADD R7, R7, 0x1, -R34 ;  /* 0x0000000107077824 */ /* 0x000fca00078e0a22 */
[----:B------:R-:W-:-:S06]  /*0d20*/  IADD3 R9, PT, PT, R7, 0x7fe00000, RZ ;  /* 0x7fe0000007097810 */ /* 0x000fcc0007ffe0ff */
[----:B------:R-:W-:-:S10]  /*0d30*/  DMUL R30, R32, R8 ;  /* 0x00000008201e7228 */ /* 0x000fd40000000000 */
[----:B------:R-:W-:-:S13]  /*0d40*/  FSETP.GTU.AND P0, PT, |R31|, 1.469367938527859385e-39, PT ;  /* 0x001000001f00780b */ /* 0x000fda0003f0c200 */
[----:B------:R-:W-:Y:S05]  /*0d50*/  @P0 BRA `(.L_x_13) ;  /* 0x0000000000940947 */ /* 0x000fea0003800000 */
[----:B------:R-:W-:Y:S01]  /*0d60*/  DFMA R12, R32, -R12, R26 ;  /* 0x8000000c200c722b */ /* 0x000fe2000000001a */
[----:B------:R-:W-:-:S09]  /*0d70*/  IMAD.MOV.U32 R8, RZ, RZ, RZ ;  /* 0x000000ffff087224 */ /* 0x000fd200078e00ff */
[C---:B------:R-:W-:Y:S02]  /*0d80*/  FSETP.NEU.AND P0, PT, R13.reuse, RZ, PT ;  /* 0x000000ff0d00720b */ /* 0x040fe40003f0d000 */
[----:B------:R-:W-:-:S04]  /*0d90*/  LOP3.LUT R27, R13, 0x80000000, R11, 0x48, !PT ;  /* 0x800000000d1b7812 */ /* 0x000fc800078e480b */
[----:B------:R-:W-:-:S07]  /*0da0*/  LOP3.LUT R9, R27, R9, RZ, 0xfc, !PT ;  /* 0x000000091b097212 */ /* 0x000fce00078efcff */
[----:B------:R-:W-:Y:S05]  /*0db0*/  @!P0 BRA `(.L_x_13) ;  /* 0x00000000007c8947 */ /* 0x000fea0003800000 */
[----:B------:R-:W-:Y:S01]  /*0dc0*/  IMAD.MOV R11, RZ, RZ, -R7 ;  /* 0x000000ffff0b7224 */ /* 0x000fe200078e0a07 */
[----:B------:R-:W-:Y:S01]  /*0dd0*/  DMUL.RP R8, R32, R8 ;  /* 0x0000000820087228 */ /* 0x000fe20000008000 */
[----:B------:R-:W-:Y:S01]  /*0de0*/  IMAD.MOV.U32 R10, RZ, RZ, RZ ;  /* 0x000000ffff0a7224 */ /* 0x000fe200078e00ff */
[----:B------:R-:W-:-:S05]  /*0df0*/  IADD3 R7, PT, PT, -R7, -0x43300000, RZ ;  /* 0xbcd0000007077810 */ /* 0x000fca0007ffe1ff */
[----:B------:R-:W-:-:S03]  /*0e00*/  DFMA R10, R30, -R10, R32 ;  /* 0x8000000a1e0a722b */ /* 0x000fc60000000020 */
[----:B------:R-:W-:-:S07]  /*0e10*/  LOP3.LUT R27, R9, R27, RZ, 0x3c, !PT ;  /* 0x0000001b091b7212 */ /* 0x000fce00078e3cff */
[----:B------:R-:W-:-:S04]  /*0e20*/  FSETP.NEU.AND P0, PT, |R11|, R7, PT ;  /* 0x000000070b00720b */ /* 0x000fc80003f0d200 */
[----:B------:R-:W-:Y:S02]  /*0e30*/  FSEL R30, R8, R30, !P0 ;  /* 0x0000001e081e7208 */ /* 0x000fe40004000000 */
[----:B------:R-:W-:Y:S01]  /*0e40*/  FSEL R31, R27, R31, !P0 ;  /* 0x0000001f1b1f7208 */ /* 0x000fe20004000000 */
[----:B------:R-:W-:Y:S06]  /*0e50*/  BRA `(.L_x_13) ;  /* 0x0000000000547947 */ /* 0x000fec0003800000 */
.L_x_12:
[----:B------:R-:W-:-:S14]  /*0e60*/  DSETP.NAN.AND P0, PT, R8, R8, PT ;  /* 0x000000080800722a */ /* 0x000fdc0003f08000 */
[----:B------:R-:W-:Y:S05]  /*0e70*/  @P0 BRA `(.L_x_14) ;  /* 0x0000000000440947 */ /* 0x000fea0003800000 */
[----:B------:R-:W-:-:S14]  /*0e80*/  DSETP.NAN.AND P0, PT, R10, R10, PT ;  /* 0x0000000a0a00722a */ /* 0x000fdc0003f08000 */
[----:B------:R-:W-:Y:S05]  /*0e90*/  @P0 BRA `(.L_x_15) ;  /* 0x0000000000300947 */ /* 0x000fea0003800000 */
[----:B------:R-:W-:Y:S01]  /*0ea0*/  ISETP.NE.AND P0, PT, R28, R36, PT ;  /* 0x000000241c00720c */ /* 0x000fe20003f05270 */
[----:B------:R-:W-:Y:S01]  /*0eb0*/  IMAD.MOV.U32 R31, RZ, RZ, -0x80000 ;  /* 0xfff80000ff1f7424 */ /* 0x000fe200078e00ff */
[----:B------:R-:W-:-:S11]  /*0ec0*/  MOV R30, 0x0 ;  /* 0x00000000001e7802 */ /* 0x000fd60000000f00 */
[----:B------:R-:W-:Y:S05]  /*0ed0*/  @!P0 BRA `(.L_x_13) ;  /* 0x0000000000348947 */ /* 0x000fea0003800000 */
[----:B------:R-:W-:Y:S02]  /*0ee0*/  ISETP.NE.AND P0, PT, R28, 0x7ff00000, PT ;  /* 0x7ff000001c00780c */ /* 0x000fe40003f05270 */
[----:B------:R-:W-:Y:S02]  /*0ef0*/  LOP3.LUT R31, R9, 0x80000000, R11, 0x48, !PT ;  /* 0x80000000091f7812 */ /* 0x000fe400078e480b */
[----:B------:R-:W-:-:S13]  /*0f00*/  ISETP.EQ.OR P0, PT, R36, RZ, !P0 ;  /* 0x000000ff2400720c */ /* 0x000fda0004702670 */
[----:B------:R-:W-:Y:S01]  /*0f10*/  @P0 LOP3.LUT R7, R31, 0x7ff00000, RZ, 0xfc, !PT ;  /* 0x7ff000001f070812 */ /* 0x000fe200078efcff */
[----:B------:R-:W-:Y:S02]  /*0f20*/  @!P0 IMAD.MOV.U32 R30, RZ, RZ, RZ ;  /* 0x000000ffff1e8224 */ /* 0x000fe400078e00ff */
[----:B------:R-:W-:Y:S02]  /*0f30*/  @P0 IMAD.MOV.U32 R30, RZ, RZ, RZ ;  /* 0x000000ffff1e0224 */ /* 0x000fe400078e00ff */
[----:B------:R-:W-:Y:S01]  /*0f40*/  @P0 IMAD.MOV.U32 R31, RZ, RZ, R7 ;  /* 0x000000ffff1f0224 */ /* 0x000fe200078e0007 */
[----:B------:R-:W-:Y:S06]  /*0f50*/  BRA `(.L_x_13) ;  /* 0x0000000000147947 */ /* 0x000fec0003800000 */
.L_x_15:
[----:B------:R-:W-:Y:S02]  /*0f60*/  LOP3.LUT R31, R11, 0x80000, RZ, 0xfc, !PT ;  /* 0x000800000b1f7812 */ /* 0x000fe400078efcff */
[----:B------:R-:W-:Y:S01]  /*0f70*/  MOV R30, R10 ;  /* 0x0000000a001e7202 */ /* 0x000fe20000000f00 */
[----:B------:R-:W-:Y:S06]  /*0f80*/  BRA `(.L_x_13) ;  /* 0x0000000000087947 */ /* 0x000fec0003800000 */
.L_x_14:
[----:B------:R-:W-:Y:S01]  /*0f90*/  LOP3.LUT R31, R9, 0x80000, RZ, 0xfc, !PT ;  /* 0x00080000091f7812 */ /* 0x000fe200078efcff */
[----:B------:R-:W-:-:S07]  /*0fa0*/  IMAD.MOV.U32 R30, RZ, RZ, R8 ;  /* 0x000000ffff1e7224 */ /* 0x000fce00078e0008 */
.L_x_13:
[----:B------:R-:W-:Y:S05]  /*0fb0*/  BSYNC.RECONVERGENT B1 ;  /* 0x0000000000017941 */ /* 0x000fea0003800200 */
.L_x_11:
[----:B------:R-:W-:-:S04]  /*0fc0*/  IMAD.MOV.U32 R7, RZ, RZ, 0x0 ;  /* 0x00000000ff077424 */ /* 0x000fc800078e00ff */
[----:B------:R-:W-:Y:S05]  /*0fd0*/  RET.REL.NODEC R6 `(_Z7kernel3PdS_S_S_S_) ;  /* 0xfffffff006087950 */ /* 0x000fea0003c3ffff */
        .type           $_Z7kernel3PdS_S_S_S_$__internal_accurate_pow,@function
        .size           $_Z7kernel3PdS_S_S_S_$__internal_accurate_pow,(.L_x_49 - $_Z7kernel3PdS_S_S_S_$__internal_accurate_pow)
$_Z7kernel3PdS_S_S_S_$__internal_accurate_pow:
[----:B------:R-:W-:Y:S01]  /*0fe0*/  IMAD.MOV.U32 R2, RZ, RZ, 0x3fa99999 ;  /* 0x3fa99999ff027424 */ /* 0x000fe200078e00ff */
[----:B------:R-:W-:Y:S01]  /*0ff0*/  UMOV UR6, 0x7d2cafe2 ;  /* 0x7d2cafe200067882 */ /* 0x000fe20000000000 */
[----:B------:R-:W-:Y:S01]  /*1000*/  IMAD.MOV.U32 R8, RZ, RZ, -0x66666666 ;  /* 0x9999999aff087424 */ /* 0x000fe200078e00ff */
[----:B------:R-:W-:Y:S01]  /*1010*/  UMOV UR7, 0x3eb0f5ff ;  /* 0x3eb0f5ff00077882 */ /* 0x000fe20000000000 */
[----:B------:R-:W-:Y:S01]  /*1020*/  IMAD.MOV.U32 R26, RZ, RZ, RZ ;  /* 0x000000ffff1a7224 */ /* 0x000fe200078e00ff */
[----:B------:R-:W-:Y:S01]  /*1030*/  LOP3.LUT R2, R2, 0x800fffff, RZ, 0xc0, !PT ;  /* 0x800fffff02027812 */ /* 0x000fe200078ec0ff */
[----:B------:R-:W-:Y:S01]  /*1040*/  IMAD.MOV.U32 R12, RZ, RZ, 0x41ad3b5a ;  /* 0x41ad3b5aff0c7424 */ /* 0x000fe200078e00ff */
[----:B------:R-:W-:Y:S01]  /*1050*/  UMOV UR8, 0x3b39803f ;  /* 0x3b39803f00087882 */ /* 0x000fe20000000000 */
[----:B------:R-:W-:Y:S01]  /*1060*/  IMAD.MOV.U32 R13, RZ, RZ, 0x3ed0f5d2 ;  /* 0x3ed0f5d2ff0d7424 */ /* 0x000fe200078e00ff */
[----:B------:R-:W-:Y:S01]  /*1070*/  LOP3.LUT R9, R2, 0x3ff00000, RZ, 0xfc, !PT ;  /* 0x3ff0000002097812 */ /* 0x000fe200078efcff */
[----:B------:R-:W-:-:S03]  /*1080*/  UMOV UR9, 0x3c7abc9e ;  /* 0x3c7abc9e00097882 */ /* 0x000fc60000000000 */
[----:B------:R-:W-:-:S13]  /*1090*/  ISETP.GE.U32.AND P0, PT, R9, 0x3ff6a09f, PT ;  /* 0x3ff6a09f0900780c */ /* 0x000fda0003f06070 */
[----:B------:R-:W-:-:S05]  /*10a0*/  @P0 IADD3 R3, PT, PT, R9, -0x100000, RZ ;  /* 0xfff0000009030810 */ /* 0x000fca0007ffe0ff */
[----:B------:R-:W-:-:S06]  /*10b0*/  @P0 IMAD.MOV.U32 R9, RZ, RZ, R3 ;  /* 0x000000ffff090224 */ /* 0x000fcc00078e0003 */
[C---:B------:R-:W-:Y:S02]  /*10c0*/  DADD R6, R8.reuse, 1 ;  /* 0x3ff0000008067429 */ /* 0x040fe40000000000 */
[----:B------:R-:W-:-:S04]  /*10d0*/  DADD R8, R8, -1 ;  /* 0xbff0000008087429 */ /* 0x000fc80000000000 */
[----:B------:R-:W0:Y:S02]  /*10e0*/  MUFU.RCP64H R27, R7 ;  /* 0x00000007001b7308 */ /* 0x000e240000001800 */
[----:B0-----:R-:W-:-:S08]  /*10f0*/  DFMA R2, -R6, R26, 1 ;  /* 0x3ff000000602742b */ /* 0x001fd0000000011a */
[----:B------:R-:W-:-:S08]  /*1100*/  DFMA R2, R2, R2, R2 ;  /* 0x000000020202722b */ /* 0x000fd00000000002 */
[----:B------:R-:W-:-:S08]  /*1110*/  DFMA R26, R26, R2, R26 ;  /* 0x000000021a1a722b */ /* 0x000fd0000000001a */
[----:B------:R-:W-:-:S08]  /*1120*/  DMUL R2, R8, R26 ;  /* 0x0000001a08027228 */ /* 0x000fd00000000000 */
[----:B------:R-:W-:-:S08]  /*1130*/  DFMA R2, R8, R26, R2 ;  /* 0x0000001a0802722b */ /* 0x000fd00000000002 */
[-C--:B------:R-:W-:Y:S02]  /*1140*/  DMUL R10, R2, R2.reuse ;  /* 0x00000002020a7228 */ /* 0x080fe40000000000 */
[----:B------:R-:W-:Y:S02]  /*1150*/  DADD R28, R8, -R2 ;  /* 0x00000000081c7229 */ /* 0x000fe40000000802 */
[----:B------:R-:W-:-:S04]  /*1160*/  DMUL R32, R2, R2 ;  /* 0x0000000202207228 */ /* 0x000fc80000000000 */
[----:B------:R-:W-:Y:S01]  /*1170*/  DFMA R6, R10, UR6, R12 ;  /* 0x000000060a067c2b */ /* 0x000fe2000800000c */
[----:B------:R-:W-:Y:S01]  /*1180*/  UMOV UR6, 0x75488a3f ;  /* 0x75488a3f00067882 */ /* 0x000fe20000000000 */
[----:B------:R-:W-:Y:S01]  /*1190*/  UMOV UR7, 0x3ef3b20a ;  /* 0x3ef3b20a00077882 */ /* 0x000fe20000000000 */
[----:B------:R-:W-:-:S05]  /*11a0*/  DADD R28, R28, R28 ;  /* 0x000000001c1c7229 */ /* 0x000fca000000001c */
[----:B------:R-:W-:Y:S01]  /*11b0*/  DFMA R6, R10, R6, UR6 ;  /* 0x000000060a067e2b */ /* 0x000fe20008000006 */
[----:B------:R-:W-:Y:S01]  /*11c0*/  UMOV UR6, 0xe4faecd5 ;  /* 0xe4faecd500067882 */ /* 0x000fe20000000000 */
[----:B------:R-:W-:Y:S01]  /*11d0*/  UMOV UR7, 0x3f1745cd ;  /* 0x3f1745cd00077882 */ /* 0x000fe20000000000 */
[----:B------:R-:W-:-:S05]  /*11e0*/  DFMA R8, R8, -R2, R28 ;  /* 0x800000020808722b */ /* 0x000fca000000001c */
[----:B------:R-:W-:Y:S01]  /*11f0*/  DFMA R6, R10, R6, UR6 ;  /* 0x000000060a067e2b */ /* 0x000fe20008000006 */
[----:B------:R-:W-:Y:S01]  /*1200*/  UMOV UR6, 0x258a578b ;  /* 0x258a578b00067882 */ /* 0x000fe20000000000 */
[----:B------:R-:W-:Y:S01]  /*1210*/  UMOV UR7, 0x3f3c71c7 ;  /* 0x3f3c71c700077882 */ /* 0x000fe20000000000 */
[----:B------:R-:W-:Y:S02]  /*1220*/  DMUL R8, R26, R8 ;  /* 0x000000081a087228 */ /* 0x000fe40000000000 */
[----:B------:R-:W-:-:S03]  /*1230*/  DFMA R26, R2, R2, -R32 ;  /* 0x00000002021a722b */ /* 0x000fc60000000820 */
[----:B------:R-:W-:Y:S01]  /*1240*/  DFMA R6, R10, R6, UR6 ;  /* 0x000000060a067e2b */ /* 0x000fe20008000006 */
[----:B------:R-:W-:Y:S01]  /*1250*/  UMOV UR6, 0x9242b910 ;  /* 0x9242b91000067882 */ /* 0x000fe20000000000 */
[----:B------:R-:W-:-:S06]  /*1260*/  UMOV UR7, 0x3f624924 ;  /* 0x3f62492400077882 */ /* 0x000fcc0000000000 */
[----:B------:R-:W-:Y:S01]  /*1270*/  DFMA R6, R10, R6, UR6 ;  /* 0x000000060a067e2b */ /* 0x000fe20008000006 */
[----:B------:R-:W-:Y:S01]  /*1280*/  UMOV UR6, 0x99999dfb ;  /* 0x99999dfb00067882 */ /* 0x000fe20000000000 */
[----:B------:R-:W-:-:S06]  /*1290*/  UMOV UR7, 0x3f899999 ;  /* 0x3f89999900077882 */ /* 0x000fcc0000000000 */
[----:B------:R-:W-:Y:S01]  /*12a0*/  DFMA R12, R10, R6, UR6 ;  /* 0x000000060a0c7e2b */ /* 0x000fe20008000006 */
[----:B------:R-:W-:Y:S01]  /*12b0*/  UMOV UR6, 0x55555555 ;  /* 0x5555555500067882 */ /* 0x000fe20000000000 */
[----:B------:R-:W-:-:S06]  /*12c0*/  UMOV UR7, 0x3fb55555 ;  /* 0x3fb5555500077882 */ /* 0x000fcc0000000000 */
[----:B------:R-:W-:-:S08]  /*12d0*/  DFMA R6, R10, R12, UR6 ;  /* 0x000000060a067e2b */ /* 0x000fd0000800000c */
[----:B------:R-:W-:Y:S01]  /*12e0*/  DADD R28, -R6, UR6 ;  /* 0x00000006061c7e29 */ /* 0x000fe20008000100 */
[----:B------:R-:W-:Y:S01]  /*12f0*/  UMOV UR6, 0xb9e7b0 ;  /* 0x00b9e7b000067882 */ /* 0x000fe20000000000 */
[----:B------:R-:W-:-:S06]  /*1300*/  UMOV UR7, 0x3c46a4cb ;  /* 0x3c46a4cb00077882 */ /* 0x000fcc0000000000 */
[----:B------:R-:W-:Y:S02]  /*1310*/  DFMA R12, R10, R12, R28 ;  /* 0x0000000c0a0c722b */ /* 0x000fe4000000001c */
[----:B------:R-:W-:Y:S01]  /*1320*/  DMUL R10, R2, R32 ;  /* 0x00000020020a7228 */ /* 0x000fe20000000000 */
[----:B------:R-:W-:Y:S01]  /*1330*/  IADD3 R29, PT, PT, R9, 0x100000, RZ ;  /* 0x00100000091d7810 */ /* 0x000fe20007ffe0ff */
[----:B------:R-:W-:-:S04]  /*1340*/  IMAD.MOV.U32 R28, RZ, RZ, R8 ;  /* 0x000000ffff1c7224 */ /* 0x000fc800078e0008 */
[----:B------:R-:W-:Y:S01]  /*1350*/  DADD R12, R12, -UR6 ;  /* 0x800000060c0c7e29 */ /* 0x000fe20008000000 */
[----:B------:R-:W-:Y:S01]  /*1360*/  UMOV UR6, 0x80000000 ;  /* 0x8000000000067882 */ /* 0x000fe20000000000 */
[C---:B------:R-:W-:Y:S01]  /*1370*/  DFMA R30, R2.reuse, R32, -R10 ;  /* 0x00000020021e722b */ /* 0x040fe2000000080a */
[----:B------:R-:W-:Y:S01]  /*1380*/  UMOV UR7, 0x43300000 ;  /* 0x4330000000077882 */ /* 0x000fe20000000000 */
[----:B------:R-:W-:-:S04]  /*1390*/  DFMA R26, R2, R28, R26 ;  /* 0x0000001c021a722b */ /* 0x000fc8000000001a */
[----:B------:R-:W-:Y:S02]  /*13a0*/  DADD R28, R6, R12 ;  /* 0x00000000061c7229 */ /* 0x000fe4000000000c */
[----:B------:R-:W-:-:S06]  /*13b0*/  DFMA R30, R8, R32, R30 ;  /* 0x00000020081e722b */ /* 0x000fcc000000001e */
[----:B------:R-:W-:Y:S02]  /*13c0*/  DMUL R32, R28, R10 ;  /* 0x0000000a1c207228 */ /* 0x000fe40000000000 */
[----:B------:R-:W-:Y:S02]  /*13d0*/  DFMA R26, R2, R26, R30 ;  /* 0x0000001a021a722b */ /* 0x000fe4000000001e */
[----:B------:R-:W-:-:S04]  /*13e0*/  DADD R30, R6, -R28 ;  /* 0x00000000061e7229 */ /* 0x000fc8000000081c */
[----:B------:R-:W-:-:S04]  /*13f0*/  DFMA R6, R28, R10, -R32 ;  /* 0x0000000a1c06722b */ /* 0x000fc80000000820 */
[----:B------:R-:W-:-:S04]  /*1400*/  DADD R30, R12, R30 ;  /* 0x000000000c1e7229 */ /* 0x000fc8000000001e */
[----:B------:R-:W-:-:S08]  /*1410*/  DFMA R6, R28, R26, R6 ;  /* 0x0000001a1c06722b */ /* 0x000fd00000000006 */
[----:B------:R-:W-:-:S08]  /*1420*/  DFMA R30, R30, R10, R6 ;  /* 0x0000000a1e1e722b */ /* 0x000fd00000000006 */
[----:B------:R-:W-:-:S08]  /*1430*/  DADD R10, R32, R30 ;  /* 0x00000000200a7229 */ /* 0x000fd0000000001e */
[--C-:B------:R-:W-:Y:S02]  /*1440*/  DADD R6, R2, R10.reuse ;  /* 0x0000000002067229 */ /* 0x100fe4000000000a */
[----:B------:R-:W-:-:S06]  /*1450*/  DADD R32, R32, -R10 ;  /* 0x0000000020207229 */ /* 0x000fcc000000080a */
[----:B------:R-:W-:Y:S02]  /*1460*/  DADD R2, R2, -R6 ;  /* 0x0000000002027229 */ /* 0x000fe40000000806 */
[----:B------:R-:W-:-:S06]  /*1470*/  DADD R32, R30, R32 ;  /* 0x000000001e207229 */ /* 0x000fcc0000000020 */
[----:B------:R-:W-:Y:S01]  /*1480*/  DADD R2, R10, R2 ;  /* 0x000000000a027229 */ /* 0x000fe20000000002 */
[----:B------:R-:W-:-:S04]  /*1490*/  IMAD.MOV.U32 R10, RZ, RZ, 0x3fa ;  /* 0x000003faff0a7424 */ /* 0x000fc800078e00ff */
[----:B------:R-:W-:-:S03]  /*14a0*/  VIADD R12, R10, 0xfffffc01 ;  /* 0xfffffc010a0c7836 */ /* 0x000fc60000000000 */
[----:B------:R-:W-:Y:S01]  /*14b0*/  DADD R2, R32, R2 ;  /* 0x0000000020027229 */ /* 0x000fe20000000002 */
[----:B------:R-:W-:-:S07]  /*14c0*/  @P0 VIADD R12, R10, 0xfffffc02 ;  /* 0xfffffc020a0c0836 */ /* 0x000fce0000000000 */
[----:B------:R-:W-:Y:S01]  /*14d0*/  DADD R10, R8, R2 ;  /* 0x00000000080a7229 */ /* 0x000fe20000000002 */
[----:B------:R-:W-:Y:S01]  /*14e0*/  HFMA2 R9, -RZ, RZ, 3.59375, 0 ;  /* 0x43300000ff097431 */ /* 0x000fe200000001ff */
[----:B------:R-:W-:-:S06]  /*14f0*/  LOP3.LUT R8, R12, 0x80000000, RZ, 0x3c, !PT ;  /* 0x800000000c087812 */ /* 0x000fcc00078e3cff */
[----:B------:R-:W-:Y:S02]  /*1500*/  DADD R12, R6, R10 ;  /* 0x00000000060c7229 */ /* 0x000fe4000000000a */
[----:B------:R-:W-:Y:S01]  /*1510*/  DADD R8, R8, -UR6 ;  /* 0x8000000608087e29 */ /* 0x000fe20008000000 */
[----:B------:R-:W-:Y:S01]  /*1520*/  UMOV UR6, 0xfefa39ef ;  /* 0xfefa39ef00067882 */ /* 0x000fe20000000000 */
[----:B------:R-:W-:-:S04]  /*1530*/  UMOV UR7, 0x3fe62e42 ;  /* 0x3fe62e4200077882 */ /* 0x000fc80000000000 */
[--C-:B------:R-:W-:Y:S02]  /*1540*/  DADD R6, R6, -R12.reuse ;  /* 0x0000000006067229 */ /* 0x100fe4000000080c */
[----:B------:R-:W-:-:S06]  /*1550*/  DFMA R2, R8, UR6, R12 ;  /* 0x0000000608027c2b */ /* 0x000fcc000800000c */
[----:B------:R-:W-:Y:S02]  /*1560*/  DADD R6, R10, R6 ;  /* 0x000000000a067229 */ /* 0x000fe40000000006 */
[----:B------:R-:W-:-:S08]  /*1570*/  DFMA R26, R8, -UR6, R2 ;  /* 0x80000006081a7c2b */ /* 0x000fd00008000002 */
[----:B------:R-:W-:-:S08]  /*1580*/  DADD R26, -R12, R26 ;  /* 0x000000000c1a7229 */ /* 0x000fd0000000011a */
[----:B------:R-:W-:-:S08]  /*1590*/  DADD R6, R6, -R26 ;  /* 0x0000000006067229 */ /* 0x000fd0000000081a */
[----:B------:R-:W-:-:S08]  /*15a0*/  DFMA R6, R8, UR8, R6 ;  /* 0x0000000808067c2b */ /* 0x000fd00008000006 */
[----:B------:R-:W-:-:S08]  /*15b0*/  DADD R8, R2, R6 ;  /* 0x0000000002087229 */ /* 0x000fd00000000006 */
[----:B------:R-:W-:Y:S02]  /*15c0*/  DADD R10, R2, -R8 ;  /* 0x00000000020a7229 */ /* 0x000fe40000000808 */
[----:B------:R-:W-:-:S06]  /*15d0*/  DMUL R2, R8, 2 ;  /* 0x4000000008027828 */ /* 0x000fcc0000000000 */
[----:B------:R-:W-:Y:S02]  /*15e0*/  DADD R10, R6, R10 ;  /* 0x00000000060a7229 */ /* 0x000fe4000000000a */
[----:B------:R-:W-:-:S08]  /*15f0*/  DFMA R8, R8, 2, -R2 ;  /* 0x400000000808782b */ /* 0x000fd00000000802 */
[----:B------:R-:W-:Y:S01]  /*1600*/  DFMA R10, R10, 2, R8 ;  /* 0x400000000a0a782b */ /* 0x000fe20000000008 */
[----:B------:R-:W-:Y:S02]  /*1610*/  IMAD.MOV.U32 R8, RZ, RZ, 0x652b82fe ;  /* 0x652b82feff087424 */ /* 0x000fe400078e00ff */
[----:B------:R-:W-:-:S05]  /*1620*/  IMAD.MOV.U32 R9, RZ, RZ, 0x3ff71547 ;  /* 0x3ff71547ff097424 */ /* 0x000fca00078e00ff */
[----:B------:R-:W-:-:S08]  /*1630*/  DADD R6, R2, R10 ;  /* 0x0000000002067229 */ /* 0x000fd0000000000a */
[----:B------:R-:W-:Y:S02]  /*1640*/  DFMA R8, R6, R8, 6.75539944105574400000e+15 ;  /* 0x433800000608742b */ /* 0x000fe40000000008 */
[----:B------:R-:W-:Y:S01]  /*1650*/  FSETP.GEU.AND P0, PT, |R7|, 4.1917929649353027344, PT ;  /* 0x4086232b0700780b */ /* 0x000fe20003f0e200 */
[----:B------:R-:W-:-:S05]  /*1660*/  DADD R2, R2, -R6 ;  /* 0x0000000002027229 */ /* 0x000fca0000000806 */
[----:B------:R-:W-:-:S03]  /*1670*/  DADD R12, R8, -6.75539944105574400000e+15 ;  /* 0xc3380000080c7429 */ /* 0x000fc60000000000 */
[----:B------:R-:W-:-:S05]  /*1680*/  DADD R10, R10, R2 ;  /* 0x000000000a0a7229 */ /* 0x000fca0000000002 */
[----:B------:R-:W-:Y:S01]  /*1690*/  DFMA R26, R12, -UR6, R6 ;  /* 0x800000060c1a7c2b */ /* 0x000fe20008000006 */
[----:B------:R-:W-:Y:S01]  /*16a0*/  UMOV UR6, 0x3b39803f ;  /* 0x3b39803f00067882 */ /* 0x000fe20000000000 */
[----:B------:R-:W-:-:S06]  /*16b0*/  UMOV UR7, 0x3c7abc9e ;  /* 0x3c7abc9e00077882 */ /* 0x000fcc0000000000 */
[----:B------:R-:W-:Y:S01]  /*16c0*/  DFMA R12, R12, -UR6, R26 ;  /* 0x800000060c0c7c2b */ /* 0x000fe2000800001a */
[----:B------:R-:W-:Y:S01]  /*16d0*/  UMOV UR6, 0x69ce2bdf ;  /* 0x69ce2bdf00067882 */ /* 0x000fe20000000000 */
[----:B------:R-:W-:Y:S01]  /*16e0*/  IMAD.MOV.U32 R26, RZ, RZ, -0x35dec16 ;  /* 0xfca213eaff1a7424 */ /* 0x000fe200078e00ff */
[----:B------:R-:W-:Y:S01]  /*16f0*/  MOV R27, 0x3e928af3 ;  /* 0x3e928af3001b7802 */ /* 0x000fe20000000f00 */
[----:B------:R-:W-:-:S05]  /*1700*/  UMOV UR7, 0x3e5ade15 ;  /* 0x3e5ade1500077882 */ /* 0x000fca0000000000 */
[----:B------:R-:W-:Y:S01]  /*1710*/  DFMA R26, R12, UR6, R26 ;  /* 0x000000060c1a7c2b */ /* 0x000fe2000800001a */
        /* <DEDUP_REMOVED lines=24> */
[----:B------:R-:W-:-:S08]  /*18a0*/  DFMA R26, R12, R26, 1 ;  /* 0x3ff000000c1a742b */ /* 0x000fd0000000001a */
[----:B------:R-:W-:-:S10]  /*18b0*/  DFMA R12, R12, R26, 1 ;  /* 0x3ff000000c0c742b */ /* 0x000fd4000000001a */
[----:B------:R-:W-:Y:S02]  /*18c0*/  IMAD R3, R8, 0x100000, R13 ;  /* 0x0010000008037824 */ /* 0x000fe400078e020d */
[----:B------:R-:W-:Y:S01]  /*18d0*/  IMAD.MOV.U32 R2, RZ, RZ, R12 ;  /* 0x000000ffff027224 */ /* 0x000fe200078e000c */
[----:B------:R-:W-:Y:S06]  /*18e0*/  @!P0 BRA `(.L_x_16) ;  /* 0x0000000000348947 */ /* 0x000fec0003800000 */
[----:B------:R-:W-:Y:S01]  /*18f0*/  FSETP.GEU.AND P1, PT, |R7|, 4.2275390625, PT ;  /* 0x408748000700780b */ /* 0x000fe20003f2e200 */
[C---:B------:R-:W-:Y:S02]  /*1900*/  DADD R2, R6.reuse, +INF ;  /* 0x7ff0000006027429 */ /* 0x040fe40000000000 */
[----:B------:R-:W-:-:S08]  /*1910*/  DSETP.GEU.AND P0, PT, R6, RZ, PT ;  /* 0x000000ff0600722a */ /* 0x000fd00003f0e000 */
[----:B------:R-:W-:Y:S02]  /*1920*/  FSEL R2, R2, RZ, P0 ;  /* 0x000000ff02027208 */ /* 0x000fe40000000000 */
[----:B------:R-:W-:Y:S01]  /*1930*/  FSEL R3, R3, RZ, P0 ;  /* 0x000000ff03037208 */ /* 0x000fe20000000000 */
[----:B------:R-:W-:Y:S06]  /*1940*/  @P1 BRA `(.L_x_16) ;  /* 0x00000000001c1947 */ /* 0x000fec0003800000 */
[----:B------:R-:W-:-:S04]  /*1950*/  LEA.HI R2, R8, R8, RZ, 0x1 ;  /* 0x0000000808027211 */ /* 0x000fc800078f08ff */
[----:B------:R-:W-:-:S04]  /*1960*/  SHF.R.S32.HI R3, RZ, 0x1, R2 ;  /* 0x00000001ff037819 */ /* 0x000fc80000011402 */
[----:B------:R-:W-:Y:S01]  /*1970*/  LEA R13, R3, R13, 0x14 ;  /* 0x0000000d030d7211 */ /* 0x000fe200078ea0ff */
[----:B------:R-:W-:-:S05]  /*1980*/  IMAD.IADD R2, R8, 0x1, -R3 ;  /* 0x0000000108027824 */ /* 0x000fca00078e0a03 */
[----:B------:R-:W-:Y:S01]  /*1990*/  LEA R3, R2, 0x3ff00000, 0x14 ;  /* 0x3ff0000002037811 */ /* 0x000fe200078ea0ff */
[----:B------:R-:W-:-:S06]  /*19a0*/  IMAD.MOV.U32 R2, RZ, RZ, RZ ;  /* 0x000000ffff027224 */ /* 0x000fcc00078e00ff */
[----:B------:R-:W-:-:S11]  /*19b0*/  DMUL R2, R12, R2 ;  /* 0x000000020c027228 */ /* 0x000fd60000000000 */
.L_x_16:
[----:B------:R-:W-:Y:S01]  /*19c0*/  DFMA R10, R10, R2, R2 ;  /* 0x000000020a0a722b */ /* 0x000fe20000000002 */
[----:B------:R-:W-:Y:S01]  /*19d0*/  IMAD.MOV.U32 R35, RZ, RZ, 0x0 ;  /* 0x00000000ff237424 */ /* 0x000fe200078e00ff */
[----:B------:R-:W-:-:S08]  /*19e0*/  DSETP.NEU.AND P0, PT, |R2|, +INF , PT ;  /* 0x7ff000000200742a */ /* 0x000fd00003f0d200 */
[----:B------:R-:W-:Y:S02]  /*19f0*/  FSEL R6, R2, R10, !P0 ;  /* 0x0000000a02067208 */ /* 0x000fe40004000000 */
[----:B------:R-:W-:Y:S01]  /*1a00*/  FSEL R7, R3, R11, !P0 ;  /* 0x0000000b03077208 */ /* 0x000fe20004000000 */
[----:B------:R-:W-:Y:S06]  /*1a10*/  RET.REL.NODEC R34 `(_Z7kernel3PdS_S_S_S_) ;  /* 0xffffffe422787950 */ /* 0x000fec0003c3ffff */
.L_x_17:
        /* <DEDUP_REMOVED lines=14> */
.L_x_49:


//--------------------- .text._Z7kernel2PdS_S_    --------------------------
	.section	.text._Z7kernel2PdS_S_,"ax",@progbits
	.align	128
        .global         _Z7kernel2PdS_S_
        .type           _Z7kernel2PdS_S_,@function
        .size           _Z7kernel2PdS_S_,(.L_x_51 - _Z7kernel2PdS_S_)
        .other          _Z7kernel2PdS_S_,@"STO_CUDA_ENTRY STV_DEFAULT"
_Z7kernel2PdS_S_:
.text._Z7kernel2PdS_S_:
        /* <DEDUP_REMOVED lines=13> */
[----:B------:R-:W-:Y:S01]  /*00d0*/  MOV R0, 0x100 ;  /* 0x0000010000007802 */ /* 0x000fe20000000f00 */
[----:B------:R-:W0:Y:S06]  /*00e0*/  LDCU.64 UR4, c[0x0][0x358] ;  /* 0x00006b00ff0477ac */ /* 0x000e2c0008000a00 */
[----:B0-----:R-:W-:Y:S05]  /*00f0*/  CALL.REL.NOINC `($_Z7kernel2PdS_S_$__internal_accurate_pow) ;  /* 0x0000000800247944 */ /* 0x001fea0003c00000 */
[----:B------:R-:W0:Y:S01]  /*0100*/  LDC.64 R14, c[0x0][0x388] ;  /* 0x0000e200ff0e7b82 */ /* 0x000e220000000a00 */
[----:B------:R-:W-:-:S04]  /*0110*/  IMAD R0, R4, 0x29, R5 ;  /* 0x0000002904007824 */ /* 0x000fc800078e0205 */
[C---:B------:R-:W-:Y:S02]  /*0120*/  VIADD R11, R0.reuse, 0xffffffd7 ;  /* 0xffffffd7000b7836 */ /* 0x040fe40000000000 */
[----:B------:R-:W-:Y:S01]  /*0130*/  VIADD R5, R0, 0xffffffff ;  /* 0xffffffff00057836 */ /* 0x000fe20000000000 */
[----:B------:R-:W1:Y:S01]  /*0140*/  LDC.64 R6, c[0x0][0x390] ;  /* 0x0000e400ff067b82 */ /* 0x000e620000000a00 */
[----:B0-----:R-:W-:-:S04]  /*0150*/  IMAD.WIDE.U32 R10, R11, 0x8, R14 ;  /* 0x000000080b0a7825 */ /* 0x001fc800078e000e */
[C-C-:B------:R-:W-:Y:S02]  /*0160*/  IMAD.WIDE.U32 R16, R0.reuse, 0x8, R14.reuse ;  /* 0x0000000800107825 */ /* 0x140fe400078e000e */
[----:B------:R-:W2:Y:S02]  /*0170*/  LDG.E.64 R10, desc[UR4][R10.64] ;  /* 0x000000040a0a7981 */ /* 0x000ea4000c1e1b00 */
[----:B------:R-:W-:Y:S02]  /*0180*/  IMAD.WIDE.U32 R14, R5, 0x8, R14 ;  /* 0x00000008050e7825 */ /* 0x000fe400078e000e */
[----:B------:R-:W2:Y:S02]  /*0190*/  LDG.E.64 R2, desc[UR4][R16.64+0x148] ;  /* 0x0001480410027981 */ /* 0x000ea4000c1e1b00 */
[----:B-1----:R-:W-:Y:S02]  /*01a0*/  IMAD.WIDE.U32 R6, R0, 0x8, R6 ;  /* 0x0000000800067825 */ /* 0x002fe400078e0006 */
[----:B------:R-:W3:Y:S04]  /*01b0*/  LDG.E.64 R12, desc[UR4][R16.64+0x8] ;  /* 0x00000804100c7981 */ /* 0x000ee8000c1e1b00 */
[----:B------:R-:W3:Y:S04]  /*01c0*/  LDG.E.64 R14, desc[UR4][R14.64] ;  /* 0x000000040e0e7981 */ /* 0x000ee8000c1e1b00 */
[----:B------:R-:W4:Y:S01]  /*01d0*/  LDG.E.64 R6, desc[UR4][R6.64] ;  /* 0x0000000406067981 */ /* 0x000f22000c1e1b00 */
[----:B------:R-:W-:-:S08]  /*01e0*/  DADD R4, R8, R8 ;  /* 0x0000000008047229 */ /* 0x000fd00000000008 */
[----:B------:R-:W-:-:S06]  /*01f0*/  DADD R4, R4, R4 ;  /* 0x0000000004047229 */ /* 0x000fcc0000000004 */
[----:B------:R-:W0:Y:S01]  /*0200*/  MUFU.RCP64H R19, R5 ;  /* 0x0000000500137308 */ /* 0x000e220000001800 */
[----:B------:R-:W-:-:S06]  /*0210*/  IMAD.MOV.U32 R18, RZ, RZ, 0x1 ;  /* 0x00000001ff127424 */ /* 0x000fcc00078e00ff */
[----:B0-----:R-:W-:-:S08]  /*0220*/  DFMA R20, -R4, R18, 1 ;  /* 0x3ff000000414742b */ /* 0x001fd00000000112 */
[----:B------:R-:W-:-:S08]  /*0230*/  DFMA R20, R20, R20, R20 ;  /* 0x000000141414722b */ /* 0x000fd00000000014 */
[----:B------:R-:W-:Y:S01]  /*0240*/  DFMA R20, R18, R20, R18 ;  /* 0x000000141214722b */ /* 0x000fe20000000012 */
[----:B------:R-:W-:Y:S01]  /*0250*/  BSSY.RECONVERGENT B0, `(.L_x_18) ;  /* 0x0000012000007945 */ /* 0x000fe20003800200 */
[----:B--2---:R-:W-:Y:S02]  /*0260*/  DADD R2, R2, R10 ;  /* 0x0000000002027229 */ /* 0x004fe4000000000a */
[----:B---3--:R-:W-:-:S06]  /*0270*/  DADD R12, R12, R14 ;  /* 0x000000000c0c7229 */ /* 0x008fcc000000000e */
[C---:B------:R-:W-:Y:S02]  /*0280*/  DMUL R2, R8.reuse, R2 ;  /* 0x0000000208027228 */ /* 0x040fe40000000000 */
[----:B----4-:R-:W-:Y:S02]  /*0290*/  DMUL R6, R8, R6 ;  /* 0x0000000608067228 */ /* 0x010fe40000000000 */
[----:B------:R-:W-:-:S04]  /*02a0*/  DFMA R10, -R4, R20, 1 ;  /* 0x3ff00000040a742b */ /* 0x000fc80000000114 */
[----:B------:R-:W-:-:S04]  /*02b0*/  DFMA R2, R8, R12, R2 ;  /* 0x0000000c0802722b */ /* 0x000fc80000000002 */
[----:B------:R-:W-:-:S04]  /*02c0*/  DFMA R10, R20, R10, R20 ;  /* 0x0000000a140a722b */ /* 0x000fc80000000014 */
[----:B------:R-:W-:-:S08]  /*02d0*/  DFMA R6, -R8, R6, R2 ;  /* 0x000000060806722b */ /* 0x000fd00000000102 */
[----:B------:R-:W-:-:S08]  /*02e0*/  DMUL R2, R6, R10 ;  /* 0x0000000a06027228 */ /* 0x000fd00000000000 */
[----:B------:R-:W-:-:S08]  /*02f0*/  DFMA R8, -R4, R2, R6 ;  /* 0x000000020408722b */ /* 0x000fd00000000106 */
[----:B------:R-:W-:Y:S01]  /*0300*/  DFMA R2, R10, R8, R2 ;  /* 0x000000080a02722b */ /* 0x000fe20000000002 */
[----:B------:R-:W-:-:S09]  /*0310*/  FSETP.GEU.AND P1, PT, |R7|, 6.5827683646048100446e-37, PT ;  /* 0x036000000700780b */ /* 0x000fd20003f2e200 */
[----:B------:R-:W-:-:S05]  /*0320*/  FFMA R8, RZ, R5, R3 ;  /* 0x00000005ff087223 */ /* 0x000fca0000000003 */
[----:B------:R-:W-:-:S13]  /*0330*/  FSETP.GT.AND P0, PT, |R8|, 1.469367938527859385e-39, PT ;  /* 0x001000000800780b */ /* 0x000fda0003f04200 */
[----:B------:R-:W-:Y:S05]  /*0340*/  @P0 BRA P1, `(.L_x_19) ;  /* 0x0000000000080947 */ /* 0x000fea0000800000 */
[----:B------:R-:W-:-:S07]  /*0350*/  MOV R10, 0x370 ;  /* 0x00000370000a7802 */ /* 0x000fce0000000f00 */
[----:B------:R-:W-:Y:S05]  /*0360*/  CALL.REL.NOINC `($__internal_1_$__cuda_sm20_div_rn_f64_full) ;  /* 0x0000000000147944 */ /* 0x000fea0003c00000 */
.L_x_19:
[----:B------:R-:W-:Y:S05]  /*0370*/  BSYNC.RECONVERGENT B0 ;  /* 0x0000000000007941 */ /* 0x000fea0003800200 */
.L_x_18:
[----:B------:R-:W0:Y:S02]  /*0380*/  LDC.64 R4, c[0x0][0x380] ;  /* 0x0000e000ff047b82 */ /* 0x000e240000000a00 */
[----:B0-----:R-:W-:-:S05]  /*0390*/  IMAD.WIDE.U32 R4, R0, 0x8, R4 ;  /* 0x0000000800047825 */ /* 0x001fca00078e0004 */
[----:B------:R-:W-:Y:S01]  /*03a0*/  STG.E.64 desc[UR4][R4.64], R2 ;  /* 0x0000000204007986 */ /* 0x000fe2000c101b04 */
[----:B------:R-:W-:Y:S05]  /*03b0*/  EXIT ;  /* 0x000000000000794d */ /* 0x000fea0003800000 */
        .weak           $__internal_1_$__cuda_sm20_div_rn_f64_full
        .type           $__internal_1_$__cuda_sm20_div_rn_f64_full,@function
        .size           $__internal_1_$__cuda_sm20_div_rn_f64_full,($_Z7kernel2PdS_S_$__internal_accurate_pow - $__internal_1_$__cuda_sm20_div_rn_f64_full)
$__internal_1_$__cuda_sm20_div_rn_f64_full:
[C---:B------:R-:W-:Y:S01]  /*03c0*/  FSETP.GEU.AND P0, PT, |R5|.reuse, 1.469367938527859385e-39, PT ;  /* 0x001000000500780b */ /* 0x040fe20003f0e200 */
[----:B------:R-:W-:Y:S01]  /*03d0*/  IMAD.MOV.U32 R16, RZ, RZ, 0x1 ;  /* 0x00000001ff107424 */ /* 0x000fe200078e00ff */
[----:B------:R-:W-:Y:S01]  /*03e0*/  LOP3.LUT R2, R5, 0x800fffff, RZ, 0xc0, !PT ;  /* 0x800fffff05027812 */ /* 0x000fe200078ec0ff */
[----:B------:R-:W-:Y:S01]  /*03f0*/  BSSY.RECONVERGENT B1, `(.L_x_20) ;  /* 0x0000055000017945 */ /* 0x000fe20003800200 */
[C---:B------:R-:W-:Y:S02]  /*0400*/  FSETP.GEU.AND P2, PT, |R7|.reuse, 1.469367938527859385e-39, PT ;  /* 0x001000000700780b */ /* 0x040fe40003f4e200 */
[----:B------:R-:W-:Y:S01]  /*0410*/  LOP3.LUT R3, R2, 0x3ff00000, RZ, 0xfc, !PT ;  /* 0x3ff0000002037812 */ /* 0x000fe200078efcff */
[----:B------:R-:W-:Y:S01]  /*0420*/  IMAD.MOV.U32 R2, RZ, RZ, R4 ;  /* 0x000000ffff027224 */ /* 0x000fe200078e0004 */
[----:B------:R-:W-:Y:S02]  /*0430*/  LOP3.LUT R11, R7, 0x7ff00000, RZ, 0xc0, !PT ;  /* 0x7ff00000070b7812 */ /* 0x000fe400078ec0ff */
[----:B------:R-:W-:-:S03]  /*0440*/  LOP3.LUT R14, R5, 0x7ff00000, RZ, 0xc0, !PT ;  /* 0x7ff00000050e7812 */ /* 0x000fc600078ec0ff */
[----:B------:R-:W-:Y:S01]  /*0450*/  @!P0 DMUL R2, R4, 8.98846567431157953865e+307 ;  /* 0x7fe0000004028828 */ /* 0x000fe20000000000 */
[----:B------:R-:W-:-:S03]  /*0460*/  ISETP.GE.U32.AND P1, PT, R11, R14, PT ;  /* 0x0000000e0b00720c */ /* 0x000fc60003f26070 */
[----:B------:R-:W-:Y:S01]  /*0470*/  @!P2 LOP3.LUT R12, R5, 0x7ff00000, RZ, 0xc0, !PT ;  /* 0x7ff00000050ca812 */ /* 0x000fe200078ec0ff */
[----:B------:R-:W-:Y:S01]  /*0480*/  @!P2 IMAD.MOV.U32 R18, RZ, RZ, RZ ;  /* 0x000000ffff12a224 */ /* 0x000fe200078e00ff */
[----:B------:R-:W0:Y:S02]  /*0490*/  MUFU.RCP64H R17, R3 ;  /* 0x0000000300117308 */ /* 0x000e240000001800 */
[----:B------:R-:W-:Y:S01]  /*04a0*/  @!P2 ISETP.GE.U32.AND P3, PT, R11, R12, PT ;  /* 0x0000000c0b00a20c */ /* 0x000fe20003f66070 */
[----:B------:R-:W-:-:S05]  /*04b0*/  IMAD.MOV.U32 R12, RZ, RZ, 0x1ca00000 ;  /* 0x1ca00000ff0c7424 */ /* 0x000fca00078e00ff */
[----:B------:R-:W-:-:S04]  /*04c0*/  @!P2 SEL R13, R12, 0x63400000, !P3 ;  /* 0x634000000c0da807 */ /* 0x000fc80005800000 */
[----:B------:R-:W-:-:S04]  /*04d0*/  @!P2 LOP3.LUT R13, R13, 0x80000000, R7, 0xf8, !PT ;  /* 0x800000000d0da812 */ /* 0x000fc800078ef807 */
[----:B------:R-:W-:Y:S01]  /*04e0*/  @!P2 LOP3.LUT R19, R13, 0x100000, RZ, 0xfc, !PT ;  /* 0x001000000d13a812 */ /* 0x000fe200078efcff */
[----:B0-----:R-:W-:-:S08]  /*04f0*/  DFMA R8, R16, -R2, 1 ;  /* 0x3ff000001008742b */ /* 0x001fd00000000802 */
[----:B------:R-:W-:-:S08]  /*0500*/  DFMA R8, R8, R8, R8 ;  /* 0x000000080808722b */ /* 0x000fd00000000008 */
[----:B------:R-:W-:Y:S01]  /*0510*/  DFMA R16, R16, R8, R16 ;  /* 0x000000081010722b */ /* 0x000fe20000000010 */
[----:B------:R-:W-:Y:S01]  /*0520*/  SEL R9, R12, 0x63400000, !P1 ;  /* 0x634000000c097807 */ /* 0x000fe20004800000 */
[----:B------:R-:W-:-:S03]  /*0530*/  IMAD.MOV.U32 R8, RZ, RZ, R6 ;  /* 0x000000ffff087224 */ /* 0x000fc600078e0006 */
[----:B------:R-:W-:-:S03]  /*0540*/  LOP3.LUT R9, R9, 0x800fffff, R7, 0xf8, !PT ;  /* 0x800fffff09097812 */ /* 0x000fc600078ef807 */
[----:B------:R-:W-:-:S03]  /*0550*/  DFMA R20, R16, -R2, 1 ;  /* 0x3ff000001014742b */ /* 0x000fc60000000802 */
[----:B------:R-:W-:-:S05]  /*0560*/  @!P2 DFMA R8, R8, 2, -R18 ;  /* 0x400000000808a82b */ /* 0x000fca0000000812 */
[----:B------:R-:W-:Y:S01]  /*0570*/  DFMA R16, R16, R20, R16 ;  /* 0x000000141010722b */ /* 0x000fe20000000010 */
[----:B------:R-:W-:Y:S02]  /*0580*/  IMAD.MOV.U32 R21, RZ, RZ, R11 ;  /* 0x000000ffff157224 */ /* 0x000fe400078e000b */
[----:B------:R-:W-:Y:S01]  /*0590*/  IMAD.MOV.U32 R20, RZ, RZ, R14 ;  /* 0x000000ffff147224 */ /* 0x000fe200078e000e */
[----:B------:R-:W-:Y:S02]  /*05a0*/  @!P0 LOP3.LUT R20, R3, 0x7ff00000, RZ, 0xc0, !PT ;  /* 0x7ff0000003148812 */ /* 0x000fe400078ec0ff */
[----:B------:R-:W-:Y:S02]  /*05b0*/  @!P2 LOP3.LUT R21, R9, 0x7ff00000, RZ, 0xc0, !PT ;  /* 0x7ff000000915a812 */ /* 0x000fe400078ec0ff */
[----:B------:R-:W-:Y:S01]  /*05c0*/  DMUL R18, R16, R8 ;  /* 0x0000000810127228 */ /* 0x000fe20000000000 */
[----:B------:R-:W-:Y:S02]  /*05d0*/  VIADD R22, R20, 0xffffffff ;  /* 0xffffffff14167836 */ /* 0x000fe40000000000 */
[----:B------:R-:W-:-:S05]  /*05e0*/  VIADD R13, R21, 0xffffffff ;  /* 0xffffffff150d7836 */ /* 0x000fca0000000000 */
[----:B------:R-:W-:Y:S01]  /*05f0*/  DFMA R14, R18, -R2, R8 ;  /* 0x80000002120e722b */ /* 0x000fe20000000008 */
[----:B------:R-:W-:-:S04]  /*0600*/  ISETP.GT.U32.AND P0, PT, R13, 0x7feffffe, PT ;  /* 0x7feffffe0d00780c */ /* 0x000fc80003f04070 */
[----:B------:R-:W-:-:S03]  /*0610*/  ISETP.GT.U32.OR P0, PT, R22, 0x7feffffe, P0 ;  /* 0x7feffffe1600780c */ /* 0x000fc60000704470 */
[----:B------:R-:W-:-:S10]  /*0620*/  DFMA R14, R16, R14, R18 ;  /* 0x0000000e100e722b */ /* 0x000fd40000000012 */
[----:B------:R-:W-:Y:S05]  /*0630*/  @P0 BRA `(.L_x_21) ;  /* 0x00000000006c0947 */ /* 0x000fea0003800000 */
[----:B------:R-:W-:-:S04]  /*0640*/  LOP3.LUT R16, R5, 0x7ff00000, RZ, 0xc0, !PT ;  /* 0x7ff0000005107812 */ /* 0x000fc800078ec0ff */
[CC--:B------:R-:W-:Y:S02]  /*0650*/  VIADDMNMX R6, R11.reuse, -R16.reuse, 0xb9600000, !PT ;  /* 0xb96000000b067446 */ /* 0x0c0fe40007800910 */
[----:B------:R-:W-:Y:S02]  /*0660*/  ISETP.GE.U32.AND P0, PT, R11, R16, PT ;  /* 0x000000100b00720c */ /* 0x000fe40003f06070 */
[----:B------:R-:W-:Y:S02]  /*0670*/  VIMNMX R6, PT, PT, R6, 0x46a00000, PT ;  /* 0x46a0000006067848 */ /* 0x000fe40003fe0100 */
[----:B------:R-:W-:-:S05]  /*0680*/  SEL R11, R12, 0x63400000, !P0 ;  /* 0x634000000c0b7807 */ /* 0x000fca0004000000 */
[----:B------:R-:W-:Y:S02]  /*0690*/  IMAD.IADD R11, R6, 0x1, -R11 ;  /* 0x00000001060b7824 */ /* 0x000fe400078e0a0b */
[----:B------:R-:W-:Y:S02]  /*06a0*/  IMAD.MOV.U32 R6, RZ, RZ, RZ ;  /* 0x000000ffff067224 */ /* 0x000fe400078e00ff */
[----:B------:R-:W-:-:S06]  /*06b0*/  VIADD R7, R11, 0x7fe00000 ;  /* 0x7fe000000b077836 */ /* 0x000fcc0000000000 */
        /* <DEDUP_REMOVED lines=9> */
[----:B------:R-:W-:Y:S01]  /*0750*/  IADD3 R3, PT, PT, -R11, RZ, RZ ;  /* 0x000000ff0b037210 */ /* 0x000fe20007ffe1ff */
[----:B------:R-:W-:Y:S01]  /*0760*/  IMAD.MOV.U32 R2, RZ, RZ, RZ ;  /* 0x000000ffff027224 */ /* 0x000fe200078e00ff */
[----:B------:R-:W-:-:S05]  /*0770*/  DMUL.RP R6, R14, R6 ;  /* 0x000000060e067228 */ /* 0x000fca0000008000 */
[----:B------:R-:W-:-:S05]  /*0780*/  DFMA R2, R12, -R2, R14 ;  /* 0x800000020c02722b */ /* 0x000fca000000000e */
[----:B------:R-:W-:Y:S02]  /*0790*/  LOP3.LUT R5, R7, R5, RZ, 0x3c, !PT ;  /* 0x0000000507057212 */ /* 0x000fe400078e3cff */
[----:B------:R-:W-:-:S04]  /*07a0*/  IADD3 R2, PT, PT, -R11, -0x43300000, RZ ;  /* 0xbcd000000b027810 */ /* 0x000fc80007ffe1ff */
[----:B------:R-:W-:-:S04]  /*07b0*/  FSETP.NEU.AND P0, PT, |R3|, R2, PT ;  /* 0x000000020300720b */ /* 0x000fc80003f0d200 */
[----:B------:R-:W-:Y:S02]  /*07c0*/  FSEL R12, R6, R12, !P0 ;  /* 0x0000000c060c7208 */ /* 0x000fe40004000000 */
[----:B------:R-:W-:Y:S01]  /*07d0*/  FSEL R13, R5, R13, !P0 ;  /* 0x0000000d050d7208 */ /* 0x000fe20004000000 */
[----:B------:R-:W-:Y:S06]  /*07e0*/  BRA `(.L_x_22) ;  /* 0x0000000000547947 */ /* 0x000fec0003800000 */
.L_x_21:
[----:B------:R-:W-:-:S14]  /*07f0*/  DSETP.NAN.AND P0, PT, R6, R6, PT ;  /* 0x000000060600722a */ /* 0x000fdc0003f08000 */
[----:B------:R-:W-:Y:S05]  /*0800*/  @P0 BRA `(.L_x_23) ;  /* 0x0000000000440947 */ /* 0x000fea0003800000 */
[----:B------:R-:W-:-:S14]  /*0810*/  DSETP.NAN.AND P0, PT, R4, R4, PT ;  /* 0x000000040400722a */ /* 0x000fdc0003f08000 */
[----:B------:R-:W-:Y:S05]  /*0820*/  @P0 BRA `(.L_x_24) ;  /* 0x0000000000300947 */ /* 0x000fea0003800000 */
[----:B------:R-:W-:Y:S01]  /*0830*/  ISETP.NE.AND P0, PT, R21, R20, PT ;  /* 0x000000141500720c */ /* 0x000fe20003f05270 */
[----:B------:R-:W-:Y:S02]  /*0840*/  IMAD.MOV.U32 R12, RZ, RZ, 0x0 ;  /* 0x00000000ff0c7424 */ /* 0x000fe400078e00ff */
[----:B------:R-:W-:-:S10]  /*0850*/  IMAD.MOV.U32 R13, RZ, RZ, -0x80000 ;  /* 0xfff80000ff0d7424 */ /* 0x000fd400078e00ff */
        /* <DEDUP_REMOVED lines=9> */
.L_x_24:
[----:B------:R-:W-:Y:S01]  /*08f0*/  LOP3.LUT R13, R5, 0x80000, RZ, 0xfc, !PT ;  /* 0x00080000050d7812 */ /* 0x000fe200078efcff */
[----:B------:R-:W-:Y:S01]  /*0900*/  IMAD.MOV.U32 R12, RZ, RZ, R4 ;  /* 0x000000ffff0c7224 */ /* 0x000fe200078e0004 */
[----:B------:R-:W-:Y:S06]  /*0910*/  BRA `(.L_x_22) ;  /* 0x0000000000087947 */ /* 0x000fec0003800000 */
.L_x_23:
[----:B------:R-:W-:Y:S01]  /*0920*/  LOP3.LUT R13, R7, 0x80000, RZ, 0xfc, !PT ;  /* 0x00080000070d7812 */ /* 0x000fe200078efcff */
[----:B------:R-:W-:-:S07]  /*0930*/  IMAD.MOV.U32 R12, RZ, RZ, R6 ;  /* 0x000000ffff0c7224 */ /* 0x000fce00078e0006 */
.L_x_22:
[----:B------:R-:W-:Y:S05]  /*0940*/  BSYNC.RECONVERGENT B1 ;  /* 0x0000000000017941 */ /* 0x000fea0003800200 */
.L_x_20:
[----:B------:R-:W-:Y:S02]  /*0950*/  IMAD.MOV.U32 R11, RZ, RZ, 0x0 ;  /* 0x00000000ff0b7424 */ /* 0x000fe400078e00ff */
[----:B------:R-:W-:Y:S02]  /*0960*/  IMAD.MOV.U32 R2, RZ, RZ, R12 ;  /* 0x000000ffff027224 */ /* 0x000fe400078e000c */
[----:B------:R-:W-:Y:S01]  /*0970*/  IMAD.MOV.U32 R3, RZ, RZ, R13 ;  /* 0x000000ffff037224 */ /* 0x000fe200078e000d */
[----:B------:R-:W-:Y:S06]  /*0980*/  RET.REL.NODEC R10 `(_Z7kernel2PdS_S_) ;  /* 0xfffffff40a9c7950 */ /* 0x000fec0003c3ffff */
        .type           $_Z7kernel2PdS_S_$__internal_accurate_pow,@function
        .size           $_Z7kernel2PdS_S_$__internal_accurate_pow,(.L_x_51 - $_Z7kernel2PdS_S_$__internal_accurate_pow)
$_Z7kernel2PdS_S_$__internal_accurate_pow:
[----:B------:R-:W-:Y:S01]  /*0990*/  IMAD.MOV.U32 R2, RZ, RZ, 0x3fa99999 ;  /* 0x3fa99999ff027424 */ /* 0x000fe200078e00ff */
[----:B------:R-:W-:Y:S01]  /*09a0*/  MOV R6, 0x9999999a ;  /* 0x9999999a00067802 */ /* 0x000fe20000000f00 */
[----:B------:R-:W-:Y:S01]  /*09b0*/  IMAD.MOV.U32 R8, RZ, RZ, RZ ;  /* 0x000000ffff087224 */ /* 0x000fe200078e00ff */
[----:B------:R-:W-:Y:S01]  /*09c0*/  UMOV UR6, 0x7d2cafe2 ;  /* 0x7d2cafe200067882 */ /* 0x000fe20000000000 */
[----:B------:R-:W-:Y:S01]  /*09d0*/  IMAD.MOV.U32 R14, RZ, RZ, 0x41ad3b5a ;  /* 0x41ad3b5aff0e7424 */ /* 0x000fe200078e00ff */
[----:B------:R-:W-:Y:S01]  /*09e0*/  LOP3.LUT R2, R2, 0x800fffff, RZ, 0xc0, !PT ;  /* 0x800fffff02027812 */ /* 0x000fe200078ec0ff */
[----:B------:R-:W-:Y:S01]  /*09f0*/  IMAD.MOV.U32 R15, RZ, RZ, 0x3ed0f5d2 ;  /* 0x3ed0f5d2ff0f7424 */ /* 0x000fe200078e00ff */
[----:B------:R-:W-:Y:S01]  /*0a00*/  UMOV UR7, 0x3eb0f5ff ;  /* 0x3eb0f5ff00077882 */ /* 0x000fe20000000000 */
[----:B------:R-:W-:Y:S01]  /*0a10*/  UMOV UR8, 0x3b39803f ;  /* 0x3b39803f00087882 */ /* 0x000fe20000000000 */
[----:B------:R-:W-:Y:S01]  /*0a20*/  LOP3.LUT R7, R2, 0x3ff00000, RZ, 0xfc, !PT ;  /* 0x3ff0000002077812 */ /* 0x000fe200078efcff */
[----:B------:R-:W-:-:S03]  /*0a30*/  UMOV UR9, 0x3c7abc9e ;  /* 0x3c7abc9e00097882 */ /* 0x000fc60000000000 */
[----:B------:R-:W-:-:S13]  /*0a40*/  ISETP.GE.U32.AND P0, PT, R7, 0x3ff6a09f, PT ;  /* 0x3ff6a09f0700780c */ /* 0x000fda0003f06070 */
[----:B------:R-:W-:-:S04]  /*0a50*/  @P0 VIADD R3, R7, 0xfff00000 ;  /* 0xfff0000007030836 */ /* 0x000fc80000000000 */
        /* <DEDUP_REMOVED lines=9> */
[----:B------:R-:W-:-:S08]  /*0af0*/  DMUL R10, R2, R2 ;  /* 0x00000002020a7228 */ /* 0x000fd00000000000 */
[----:B------:R-:W-:Y:S01]  /*0b00*/  DFMA R12, R10, UR6, R14 ;  /* 0x000000060a0c7c2b */ /* 0x000fe2000800000e */
[----:B------:R-:W-:Y:S01]  /*0b10*/  UMOV UR6, 0x75488a3f ;  /* 0x75488a3f00067882 */ /* 0x000fe20000000000 */
[----:B------:R-:W-:Y:S01]  /*0b20*/  UMOV UR7, 0x3ef3b20a ;  /* 0x3ef3b20a00077882 */ /* 0x000fe20000000000 */
[----:B------:R-:W-:-:S05]  /*0b30*/  DADD R14, R6, -R2 ;  /* 0x00000000060e7229 */ /* 0x000fca0000000802 */
[----:B------:R-:W-:Y:S01]  /*0b40*/  DFMA R12, R10, R12, UR6 ;  /* 0x000000060a0c7e2b */ /* 0x000fe2000800000c */
[----:B------:R-:W-:Y:S01]  /*0b50*/  UMOV UR6, 0xe4faecd5 ;  /* 0xe4faecd500067882 */ /* 0x000fe20000000000 */
[----:B------:R-:W-:Y:S01]  /*0b60*/  UMOV UR7, 0x3f1745cd ;  /* 0x3f1745cd00077882 */ /* 0x000fe20000000000 */
[----:B------:R-:W-:Y:S02]  /*0b70*/  DADD R18, R14, R14 ;  /* 0x000000000e127229 */ /* 0x000fe4000000000e */
[----:B------:R-:W-:-:S03]  /*0b80*/  DMUL R14, R2, R2 ;  /* 0x00000002020e7228 */ /* 0x000fc60000000000 */
[----:B------:R-:W-:Y:S01]  /*0b90*/  DFMA R12, R10, R12, UR6 ;  /* 0x000000060a0c7e2b */ /* 0x000fe2000800000c */
[----:B------:R-:W-:Y:S01]  /*0ba0*/  UMOV UR6, 0x258a578b ;  /* 0x258a578b00067882 */ /* 0x000fe20000000000 */
[----:B------:R-:W-:Y:S01]  /*0bb0*/  UMOV UR7, 0x3f3c71c7 ;  /* 0x3f3c71c700077882 */ /* 0x000fe20000000000 */
[----:B------:R-:W-:Y:S02]  /*0bc0*/  DFMA R18, R6, -R2, R18 ;  /* 0x800000020612722b */ /* 0x000fe40000000012 */
[----:B------:R-:W-:-:S03]  /*0bd0*/  DMUL R6, R2, R14 ;  /* 0x0000000e02067228 */ /* 0x000fc60000000000 */
[----:B------:R-:W-:Y:S01]  /*0be0*/  DFMA R12, R10, R12, UR6 ;  /* 0x000000060a0c7e2b */ /* 0x000fe2000800000c */
[----:B------:R-:W-:Y:S01]  /*0bf0*/  UMOV UR6, 0x9242b910 ;  /* 0x9242b91000067882 */ /* 0x000fe20000000000 */
[----:B------:R-:W-:Y:S01]  /*0c00*/  UMOV UR7, 0x3f624924 ;  /* 0x3f62492400077882 */ /* 0x000fe20000000000 */
[----:B------:R-:W-:Y:S02]  /*0c10*/  DMUL R8, R8, R18 ;  /* 0x0000001208087228 */ /* 0x000fe40000000000 */
[C---:B------:R-:W-:Y:S02]  /*0c20*/  DFMA R22, R2.reuse, R14, -R6 ;  /* 0x0000000e0216722b */ /* 0x040fe40000000806 */
[----:B------:R-:W-:Y:S02]  /*0c30*/  DFMA R18, R2, R2, -R14 ;  /* 0x000000020212722b */ /* 0x000fe4000000080e */
[----:B------:R-:W-:Y:S01]  /*0c40*/  DFMA R12, R10, R12, UR6 ;  /* 0x000000060a0c7e2b */ /* 0x000fe2000800000c */
[----:B------:R-:W-:Y:S01]  /*0c50*/  UMOV UR6, 0x99999dfb ;  /* 0x99999dfb00067882 */ /* 0x000fe20000000000 */
[----:B------:R-:W-:-:S02]  /*0c60*/  UMOV UR7, 0x3f899999 ;  /* 0x3f89999900077882 */ /* 0x000fc40000000000 */
[----:B------:R-:W-:-:S04]  /*0c70*/  DFMA R22, R8, R14, R22 ;  /* 0x0000000e0816722b */ /* 0x000fc80000000016 */
[----:B------:R-:W-:Y:S01]  /*0c80*/  DFMA R16, R10, R12, UR6 ;  /* 0x000000060a107e2b */ /* 0x000fe2000800000c */
[----:B------:R-:W-:Y:S01]  /*0c90*/  UMOV UR6, 0x55555555 ;  /* 0x5555555500067882 */ /* 0x000fe20000000000 */
[----:B------:R-:W-:-:S06]  /*0ca0*/  UMOV UR7, 0x3fb55555 ;  /* 0x3fb5555500077882 */ /* 0x000fcc0000000000 */
[----:B------:R-:W-:-:S08]  /*0cb0*/  DFMA R12, R10, R16, UR6 ;  /* 0x000000060a0c7e2b */ /* 0x000fd00008000010 */
[----:B------:R-:W-:Y:S01]  /*0cc0*/  DADD R20, -R12, UR6 ;  /* 0x000000060c147e29 */ /* 0x000fe20008000100 */
[----:B------:R-:W-:Y:S01]  /*0cd0*/  UMOV UR6, 0xb9e7b0 ;  /* 0x00b9e7b000067882 */ /* 0x000fe20000000000 */
[----:B------:R-:W-:-:S06]  /*0ce0*/  UMOV UR7, 0x3c46a4cb ;  /* 0x3c46a4cb00077882 */ /* 0x000fcc0000000000 */
[----:B------:R-:W-:Y:S01]  /*0cf0*/  DFMA R16, R10, R16, R20 ;  /* 0x000000100a10722b */ /* 0x000fe20000000014 */
[----:B------:R-:W-:Y:S02]  /*0d00*/  VIADD R21, R9, 0x100000 ;  /* 0x0010000009157836 */ /* 0x000fe40000000000 */
[----:B------:R-:W-:-:S05]  /*0d10*/  IMAD.MOV.U32 R20, RZ, RZ, R8 ;  /* 0x000000ffff147224 */ /* 0x000fca00078e0008 */
[----:B------:R-:W-:Y:S01]  /*0d20*/  DADD R16, R16, -UR6 ;  /* 0x8000000610107e29 */ /* 0x000fe20008000000 */
[----:B------:R-:W-:Y:S01]  /*0d30*/  UMOV UR6, 0x80000000 ;  /* 0x8000000000067882 */ /* 0x000fe20000000000 */
[----:B------:R-:W-:Y:S01]  /*0d40*/  DFMA R18, R2, R20, R18 ;  /* 0x000000140212722b */ /* 0x000fe20000000012 */
[----:B------:R-:W-:-:S05]  /*0d50*/  UMOV UR7, 0x43300000 ;  /* 0x4330000000077882 */ /* 0x000fca0000000000 */
[----:B------:R-:W-:Y:S02]  /*0d60*/  DADD R10, R12, R16 ;  /* 0x000000000c0a7229 */ /* 0x000fe40000000010 */
[----:B------:R-:W-:-:S06]  /*0d70*/  DFMA R18, R2, R18, R22 ;  /* 0x000000120212722b */ /* 0x000fcc0000000016 */
[----:B------:R-:W-:Y:S02]  /*0d80*/  DMUL R14, R10, R6 ;  /* 0x000000060a0e7228 */ /* 0x000fe40000000000 */
[----:B------:R-:W-:-:S06]  /*0d90*/  DADD R12, R12, -R10 ;  /* 0x000000000c0c7229 */ /* 0x000fcc000000080a */
[----:B------:R-:W-:Y:S02]  /*0da0*/  DFMA R20, R10, R6, -R14 ;  /* 0x000000060a14722b */ /* 0x000fe4000000080e */
[----:B------:R-:W-:-:S06]  /*0db0*/  DADD R12, R16, R12 ;  /* 0x00000000100c7229 */ /* 0x000fcc000000000c */
        /* <DEDUP_REMOVED lines=13> */
[----:B------:R-:W-:Y:S01]  /*0e90*/  LOP3.LUT R2, R10, 0x80000000, RZ, 0x3c, !PT ;  /* 0x800000000a027812 */ /* 0x000fe200078e3cff */
[----:B------:R-:W-:-:S06]  /*0ea0*/  IMAD.MOV.U32 R3, RZ, RZ, 0x43300000 ;  /* 0x43300000ff037424 */ /* 0x000fcc00078e00ff */
        /* <DEDUP_REMOVED lines=17> */
[----:B------:R-:W-:Y:S01]  /*0fc0*/  MOV R8, 0x652b82fe ;  /* 0x652b82fe00087802 */ /* 0x000fe20000000f00 */
[----:B------:R-:W-:-:S06]  /*0fd0*/  IMAD.MOV.U32 R9, RZ, RZ, 0x3ff71547 ;  /* 0x3ff71547ff097424 */ /* 0x000fcc00078e00ff */
        /* <DEDUP_REMOVED lines=12> */
[----:B------:R-:W-:Y:S01]  /*10a0*/  UMOV UR7, 0x3e5ade15 ;  /* 0x3e5ade1500077882 */ /* 0x000fe20000000000 */
[----:B------:R-:W-:-:S06]  /*10b0*/  IMAD.MOV.U32 R15, RZ, RZ, 0x3e928af3 ;  /* 0x3e928af3ff0f7424 */ /* 0x000fcc00078e00ff */
        /* <DEDUP_REMOVED lines=37> */
[----:B------:R-:W-:-:S05]  /*1310*/  SHF.R.S32.HI R3, RZ, 0x1, R2 ;  /* 0x00000001ff037819 */ /* 0x000fca0000011402 */
[----:B------:R-:W-:Y:S02]  /*1320*/  IMAD.IADD R2, R8, 0x1, -R3 ;  /* 0x0000000108027824 */ /* 0x000fe400078e0a03 */
[----:B------:R-:W-:-:S03]  /*1330*/  IMAD R13, R3, 0x100000, R13 ;  /* 0x00100000030d7824 */ /* 0x000fc600078e020d */
[----:B------:R-:W-:Y:S01]  /*1340*/  LEA R3, R2, 0x3ff00000, 0x14 ;  /* 0x3ff0000002037811 */ /* 0x000fe200078ea0ff */
[----:B------:R-:W-:-:S06]  /*1350*/  IMAD.MOV.U32 R2, RZ, RZ, RZ ;  /* 0x000000ffff027224 */ /* 0x000fcc00078e00ff */
[----:B------:R-:W-:-:S11]  /*1360*/  DMUL R2, R12, R2 ;  /* 0x000000020c027228 */ /* 0x000fd60000000000 */
.L_x_25:
[----:B------:R-:W-:Y:S02]  /*1370*/  DFMA R6, R10, R2, R2 ;  /* 0x000000020a06722b */ /* 0x000fe40000000002 */
[----:B------:R-:W-:-:S08]  /*1380*/  DSETP.NEU.AND P0, PT, |R2|, +INF , PT ;  /* 0x7ff000000200742a */ /* 0x000fd00003f0d200 */
[----:B------:R-:W-:Y:S01]  /*1390*/  FSEL R8, R2, R6, !P0 ;  /* 0x0000000602087208 */ /* 0x000fe20004000000 */
[----:B------:R-:W-:Y:S01]  /*13a0*/  IMAD.MOV.U32 R2, RZ, RZ, R0 ;  /* 0x000000ffff027224 */ /* 0x000fe200078e0000 */
[----:B------:R-:W-:Y:S01]  /*13b0*/  FSEL R9, R3, R7, !P0 ;  /* 0x0000000703097208 */ /* 0x000fe20004000000 */
[----:B------:R-:W-:-:S04]  /*13c0*/  IMAD.MOV.U32 R3, RZ, RZ, 0x0 ;  /* 0x00000000ff037424 */ /* 0x000fc800078e00ff */
[----:B------:R-:W-:Y:S05]  /*13d0*/  RET.REL.NODEC R2 `(_Z7kernel2PdS_S_) ;  /* 0xffffffec02087950 */ /* 0x000fea0003c3ffff */
.L_x_26:
        /* <DEDUP_REMOVED lines=10> */
.L_x_51:


//--------------------- .text._Z7kernel1PdS_S_    --------------------------
	.section	.text._Z7kernel1PdS_S_,"ax",@progbits
	.align	128
        .global         _Z7kernel1PdS_S_
        .type           _Z7kernel1PdS_S_,@function
        .size           _Z7kernel1PdS_S_,(.L_x_53 - _Z7kernel1PdS_S_)
        .other          _Z7kernel1PdS_S_,@"STO_CUDA_ENTRY STV_DEFAULT"
_Z7kernel1PdS_S_:
.text._Z7kernel1PdS_S_:
        /* <DEDUP_REMOVED lines=16> */
[C---:B------:R-:W-:Y:S02]  /*0100*/  VIADD R7, R6.reuse, 0xffffffff ;  /* 0xffffffff06077836 */ /* 0x040fe40000000000 */
[----:B0-----:R-:W-:-:S04]  /*0110*/  IMAD.WIDE.U32 R12, R6, 0x8, R4 ;  /* 0x00000008060c7825 */ /* 0x001fc800078e0004 */
[----:B------:R-:W-:Y:S01]  /*0120*/  IMAD.WIDE.U32 R4, R7, 0x8, R4 ;  /* 0x0000000807047825 */ /* 0x000fe200078e0004 */
[----:B-1----:R-:W2:Y:S05]  /*0130*/  LDG.E.64 R2, desc[UR4][R12.64+0x8] ;  /* 0x000008040c027981 */ /* 0x002eaa000c1e1b00 */
[----:B------:R-:W2:Y:S01]  /*0140*/  LDG.E.64 R4, desc[UR4][R4.64] ;  /* 0x0000000404047981 */ /* 0x000ea2000c1e1b00 */
[----:B------:R-:W0:Y:S01]  /*0150*/  MUFU.RCP64H R9, 0.099999964237213134766 ;  /* 0x3fb9999900097908 */ /* 0x000e220000001800 */
[----:B------:R-:W-:Y:S01]  /*0160*/  IMAD.MOV.U32 R16, RZ, RZ, -0x66666666 ;  /* 0x9999999aff107424 */ /* 0x000fe200078e00ff */
[----:B------:R-:W-:Y:S01]  /*0170*/  UMOV UR6, 0x9999999a ;  /* 0x9999999a00067882 */ /* 0x000fe20000000000 */
[----:B------:R-:W-:Y:S01]  /*0180*/  IMAD.MOV.U32 R17, RZ, RZ, 0x3fb99999 ;  /* 0x3fb99999ff117424 */ /* 0x000fe200078e00ff */
[----:B------:R-:W-:Y:S01]  /*0190*/  BSSY.RECONVERGENT B0, `(.L_x_27) ;  /* 0x0000016000007945 */ /* 0x000fe20003800200 */
[----:B------:R-:W-:-:S06]  /*01a0*/  IMAD.MOV.U32 R8, RZ, RZ, 0x1 ;  /* 0x00000001ff087424 */ /* 0x000fcc00078e00ff */
[----:B0-----:R-:W-:-:S08]  /*01b0*/  DFMA R10, R8, -R16, 1 ;  /* 0x3ff00000080a742b */ /* 0x001fd00000000810 */
[----:B------:R-:W-:-:S08]  /*01c0*/  DFMA R10, R10, R10, R10 ;  /* 0x0000000a0a0a722b */ /* 0x000fd0000000000a */
[----:B------:R-:W-:-:S08]  /*01d0*/  DFMA R8, R8, R10, R8 ;  /* 0x0000000a0808722b */ /* 0x000fd00000000008 */
[----:B------:R-:W-:-:S08]  /*01e0*/  DFMA R14, R8, -R16, 1 ;  /* 0x3ff00000080e742b */ /* 0x000fd00000000810 */
[----:B------:R-:W-:Y:S01]  /*01f0*/  DFMA R14, R8, R14, R8 ;  /* 0x0000000e080e722b */ /* 0x000fe20000000008 */
[----:B------:R-:W-:Y:S01]  /*0200*/  IMAD.MOV.U32 R9, RZ, RZ, 0x3fb99999 ;  /* 0x3fb99999ff097424 */ /* 0x000fe200078e00ff */
[----:B--2---:R-:W-:-:S08]  /*0210*/  DADD R10, R2, -R4 ;  /* 0x00000000020a7229 */ /* 0x004fd00000000804 */
[----:B------:R-:W-:Y:S02]  /*0220*/  DMUL R2, R10, R14 ;  /* 0x0000000e0a027228 */ /* 0x000fe40000000000 */
[----:B------:R-:W-:-:S06]  /*0230*/  FSETP.GEU.AND P1, PT, |R11|, 6.5827683646048100446e-37, PT ;  /* 0x036000000b00780b */ /* 0x000fcc0003f2e200 */
[----:B------:R-:W-:-:S08]  /*0240*/  DFMA R4, R2, -R16, R10 ;  /* 0x800000100204722b */ /* 0x000fd0000000000a */
[----:B------:R-:W-:-:S10]  /*0250*/  DFMA R2, R14, R4, R2 ;  /* 0x000000040e02722b */ /* 0x000fd40000000002 */
[----:B------:R-:W-:-:S05]  /*0260*/  FFMA R0, RZ, 1.4499999284744262695, R3 ;  /* 0x3fb99999ff007823 */ /* 0x000fca0000000003 */
[----:B------:R-:W-:-:S13]  /*0270*/  FSETP.GT.AND P0, PT, |R0|, 1.469367938527859385e-39, PT ;  /* 0x001000000000780b */ /* 0x000fda0003f04200 */
[----:B------:R-:W-:Y:S05]  /*0280*/  @P0 BRA P1, `(.L_x_28) ;  /* 0x0000000000180947 */ /* 0x000fea0000800000 */
[----:B------:R-:W-:Y:S01]  /*0290*/  IMAD.MOV.U32 R16, RZ, RZ, R10 ;  /* 0x000000ffff107224 */ /* 0x000fe200078e000a */
[----:B------:R-:W-:Y:S02]  /*02a0*/  MOV R17, R11 ;  /* 0x0000000b00117202 */ /* 0x000fe40000000f00 */
[----:B------:R-:W-:-:S07]  /*02b0*/  MOV R0, 0x2d0 ;  /* 0x000002d000007802 */ /* 0x000fce0000000f00 */
[----:B------:R-:W-:Y:S05]  /*02c0*/  CALL.REL.NOINC `($__internal_2_$__cuda_sm20_div_rn_f64_full) ;  /* 0x0000000800447944 */ /* 0x000fea0003c00000 */
[----:B------:R-:W-:Y:S02]  /*02d0*/  IMAD.MOV.U32 R2, RZ, RZ, R16 ;  /* 0x000000ffff027224 */ /* 0x000fe400078e0010 */
[----:B------:R-:W-:-:S07]  /*02e0*/  IMAD.MOV.U32 R3, RZ, RZ, R17 ;  /* 0x000000ffff037224 */ /* 0x000fce00078e0011 */
.L_x_28:
[----:B------:R-:W-:Y:S05]  /*02f0*/  BSYNC.RECONVERGENT B0 ;  /* 0x0000000000007941 */ /* 0x000fea0003800200 */
.L_x_27:
[----:B------:R-:W0:Y:S01]  /*0300*/  LDC.64 R14, c[0x0][0x390] ;  /* 0x0000e400ff0e7b82 */ /* 0x000e220000000a00 */
[----:B------:R-:W-:-:S04]  /*0310*/  VIADD R8, R6, 0xffffffd7 ;  /* 0xffffffd706087836 */ /* 0x000fc80000000000 */
[----:B0-----:R-:W-:-:S04]  /*0320*/  IMAD.WIDE.U32 R10, R8, 0x8, R14 ;  /* 0x00000008080a7825 */ /* 0x001fc800078e000e */
[----:B------:R-:W-:Y:S02]  /*0330*/  IMAD.WIDE.U32 R14, R6, 0x8, R14 ;  /* 0x00000008060e7825 */ /* 0x000fe400078e000e */
[----:B------:R-:W2:Y:S04]  /*0340*/  LDG.E.64 R10, desc[UR4][R10.64] ;  /* 0x000000040a0a7981 */ /* 0x000ea8000c1e1b00 */
[----:B------:R-:W2:Y:S01]  /*0350*/  LDG.E.64 R4, desc[UR4][R14.64+0x148] ;  /* 0x000148040e047981 */ /* 0x000ea2000c1e1b00 */
[----:B------:R-:W0:Y:S01]  /*0360*/  MUFU.RCP64H R17, 0.099999964237213134766 ;  /* 0x3fb9999900117908 */ /* 0x000e220000001800 */
[----:B------:R-:W-:Y:S01]  /*0370*/  IMAD.MOV.U32 R18, RZ, RZ, -0x66666666 ;  /* 0x9999999aff127424 */ /* 0x000fe200078e00ff */
[----:B------:R-:W-:Y:S01]  /*0380*/  BSSY.RECONVERGENT B0, `(.L_x_29) ;  /* 0x0000014000007945 */ /* 0x000fe20003800200 */
[----:B------:R-:W-:-:S02]  /*0390*/  IMAD.MOV.U32 R19, RZ, RZ, 0x3fb99999 ;  /* 0x3fb99999ff137424 */ /* 0x000fc400078e00ff */
[----:B------:R-:W-:-:S06]  /*03a0*/  IMAD.MOV.U32 R16, RZ, RZ, 0x1 ;  /* 0x00000001ff107424 */ /* 0x000fcc00078e00ff */
[----:B0-----:R-:W-:-:S08]  /*03b0*/  DFMA R20, R16, -R18, 1 ;  /* 0x3ff000001014742b */ /* 0x001fd00000000812 */
[----:B------:R-:W-:-:S08]  /*03c0*/  DFMA R20, R20, R20, R20 ;  /* 0x000000141414722b */ /* 0x000fd00000000014 */
[----:B------:R-:W-:-:S08]  /*03d0*/  DFMA R20, R16, R20, R16 ;  /* 0x000000141014722b */ /* 0x000fd00000000010 */
[----:B------:R-:W-:-:S08]  /*03e0*/  DFMA R22, R20, -R18, 1 ;  /* 0x3ff000001416742b */ /* 0x000fd00000000812 */
[----:B------:R-:W-:Y:S02]  /*03f0*/  DFMA R22, R20, R22, R20 ;  /* 0x000000161416722b */ /* 0x000fe40000000014 */
        /* <DEDUP_REMOVED lines=8> */
[----:B------:R-:W-:-:S07]  /*0480*/  MOV R0, 0x4a0 ;  /* 0x000004a000007802 */ /* 0x000fce0000000f00 */
[----:B------:R-:W-:Y:S05]  /*0490*/  CALL.REL.NOINC `($__internal_2_$__cuda_sm20_div_rn_f64_full) ;  /* 0x0000000400d07944 */ /* 0x000fea0003c00000 */
[----:B------:R-:W-:Y:S01]  /*04a0*/  IMAD.MOV.U32 R4, RZ, RZ, R16 ;  /* 0x000000ffff047224 */ /* 0x000fe200078e0010 */
[----:B------:R-:W-:-:S07]  /*04b0*/  MOV R5, R17 ;  /* 0x0000001100057202 */ /* 0x000fce0000000f00 */
.L_x_30:
[----:B------:R-:W-:Y:S05]  /*04c0*/  BSYNC.RECONVERGENT B0 ;  /* 0x0000000000007941 */ /* 0x000fea0003800200 */
.L_x_29:
[----:B------:R-:W-:Y:S01]  /*04d0*/  DADD R10, -RZ, |R2| ;  /* 0x00000000ff0a7229 */ /* 0x000fe20000000502 */
[----:B------:R-:W-:Y:S01]  /*04e0*/  BSSY.RECONVERGENT B0, `(.L_x_31) ;  /* 0x0000004000007945 */ /* 0x000fe20003800200 */
[----:B------:R-:W-:-:S08]  /*04f0*/  MOV R0, 0x520 ;  /* 0x0000052000007802 */ /* 0x000fd00000000f00 */
[----:B------:R-:W-:-:S07]  /*0500*/  IMAD.MOV.U32 R20, RZ, RZ, R10 ;  /* 0x000000ffff147224 */ /* 0x000fce00078e000a */
[----:B------:R-:W-:Y:S05]  /*0510*/  CALL.REL.NOINC `($_Z7kernel1PdS_S_$__internal_accurate_pow) ;  /* 0x0000000c002c7944 */ /* 0x000fea0003c00000 */
[----:B------:R-:W-:Y:S05]  /*0520*/  BSYNC.RECONVERGENT B0 ;  /* 0x0000000000007941 */ /* 0x000fea0003800200 */
.L_x_31:
[----:B------:R-:W0:Y:S01]  /*0530*/  LDC.64 R20, c[0x0][0x388] ;  /* 0x0000e200ff147b82 */ /* 0x000e220000000a00 */
[----:B------:R1:W2:Y:S01]  /*0540*/  LDG.E.64 R18, desc[UR4][R12.64+0x148] ;  /* 0x000148040c127981 */ /* 0x0002a2000c1e1b00 */
[----:B0-----:R-:W-:-:S06]  /*0550*/  IMAD.WIDE.U32 R20, R8, 0x8, R20 ;  /* 0x0000000808147825 */ /* 0x001fcc00078e0014 */
[----:B------:R-:W2:Y:S01]  /*0560*/  LDG.E.64 R20, desc[UR4][R20.64] ;  /* 0x0000000414147981 */ /* 0x000ea2000c1e1b00 */
[----:B------:R-:W0:Y:S01]  /*0570*/  MUFU.RCP64H R23, 0.099999964237213134766 ;  /* 0x3fb9999900177908 */ /* 0x000e220000001800 */
[----:B------:R-:W-:Y:S02]  /*0580*/  IMAD.MOV.U32 R10, RZ, RZ, -0x66666666 ;  /* 0x9999999aff0a7424 */ /* 0x000fe400078e00ff */
[----:B------:R-:W-:Y:S02]  /*0590*/  IMAD.MOV.U32 R11, RZ, RZ, 0x3fb99999 ;  /* 0x3fb99999ff0b7424 */ /* 0x000fe400078e00ff */
[----:B------:R-:W-:-:S06]  /*05a0*/  IMAD.MOV.U32 R22, RZ, RZ, 0x1 ;  /* 0x00000001ff167424 */ /* 0x000fcc00078e00ff */
[----:B0-----:R-:W-:-:S08]  /*05b0*/  DFMA R24, R22, -R10, 1 ;  /* 0x3ff000001618742b */ /* 0x001fd0000000080a */
[----:B------:R-:W-:-:S08]  /*05c0*/  DFMA R24, R24, R24, R24 ;  /* 0x000000181818722b */ /* 0x000fd00000000018 */
[----:B------:R-:W-:Y:S02]  /*05d0*/  DFMA R24, R22, R24, R22 ;  /* 0x000000181618722b */ /* 0x000fe40000000016 */
[----:B-1----:R-:W-:-:S06]  /*05e0*/  DADD R12, R2, 2 ;  /* 0x40000000020c7429 */ /* 0x002fcc0000000000 */
[----:B------:R-:W-:-:S08]  /*05f0*/  DFMA R22, R24, -R10, 1 ;  /* 0x3ff000001816742b */ /* 0x000fd0000000080a */
[----:B------:R-:W-:Y:S01]  /*0600*/  DFMA R22, R24, R22, R24 ;  /* 0x000000161816722b */ /* 0x000fe20000000018 */
[----:B------:R-:W-:Y:S01]  /*0610*/  LOP3.LUT R12, R13, 0x7ff00000, RZ, 0xc0, !PT ;  /* 0x7ff000000d0c7812 */ /* 0x000fe200078ec0ff */
[----:B------:R-:W-:-:S03]  /*0620*/  DSETP.NEU.AND P1, PT, R2, RZ, PT ;  /* 0x000000ff0200722a */ /* 0x000fc60003f2d000 */
[----:B------:R-:W-:Y:S01]  /*0630*/  ISETP.NE.AND P2, PT, R12, 0x7ff00000, PT ;  /* 0x7ff000000c00780c */ /* 0x000fe20003f45270 */
[----:B------:R-:W-:Y:S01]  /*0640*/  BSSY.RECONVERGENT B0, `(.L_x_32) ;  /* 0x000000e000007945 */ /* 0x000fe20003800200 */
[----:B------:R-:W-:-:S09]  /*0650*/  DSETP.NEU.AND P0, PT, R2, 1, PT ;  /* 0x3ff000000200742a */ /* 0x000fd20003f0d000 */
[----:B------:R-:W-:Y:S01]  /*0660*/  @!P1 CS2R R16, SRZ ;  /* 0x0000000000109805 */ /* 0x000fe2000001ff00 */
[----:B--2---:R-:W-:-:S08]  /*0670*/  DADD R18, R18, -R20 ;  /* 0x0000000012127229 */ /* 0x004fd00000000814 */
[----:B------:R-:W-:-:S08]  /*0680*/  DMUL R20, R22, R18 ;  /* 0x0000001216147228 */ /* 0x000fd00000000000 */
[----:B------:R-:W-:-:S08]  /*0690*/  DFMA R10, R20, -R10, R18 ;  /* 0x8000000a140a722b */ /* 0x000fd00000000012 */
[----:B------:R-:W-:Y:S01]  /*06a0*/  DFMA R10, R22, R10, R20 ;  /* 0x0000000a160a722b */ /* 0x000fe20000000014 */
[----:B------:R-:W-:Y:S10]  /*06b0*/  @P2 BRA `(.L_x_33) ;  /* 0x0000000000182947 */ /* 0x000ff40003800000 */
[----:B------:R-:W-:-:S14]  /*06c0*/  DSETP.NAN.AND P1, PT, R2, R2, PT ;  /* 0x000000020200722a */ /* 0x000fdc0003f28000 */
[----:B------:R-:W-:Y:S01]  /*06d0*/  @P1 DADD R16, R2, 2 ;  /* 0x4000000002101429 */ /* 0x000fe20000000000 */
[----:B------:R-:W-:Y:S10]  /*06e0*/  @P1 BRA `(.L_x_33) ;  /* 0x00000000000c1947 */ /* 0x000ff40003800000 */
[----:B------:R-:W-:-:S14]  /*06f0*/  DSETP.NEU.AND P1, PT, |R2|, +INF , PT ;  /* 0x7ff000000200742a */ /* 0x000fdc0003f2d200 */
[----:B------:R-:W-:Y:S02]  /*0700*/  @!P1 IMAD.MOV.U32 R16, RZ, RZ, 0x0 ;  /* 0x00000000ff109424 */ /* 0x000fe400078e00ff */
[----:B------:R-:W-:-:S07]  /*0710*/  @!P1 IMAD.MOV.U32 R17, RZ, RZ, 0x7ff00000 ;  /* 0x7ff00000ff119424 */ /* 0x000fce00078e00ff */
.L_x_33:
[----:B------:R-:W-:Y:S05]  /*0720*/  BSYNC.RECONVERGENT B0 ;  /* 0x0000000000007941 */ /* 0x000fea0003800200 */
.L_x_32:
[----:B------:R-:W-:Y:S01]  /*0730*/  FFMA R0, RZ, 1.4499999284744262695, R11 ;  /* 0x3fb99999ff007823 */ /* 0x000fe2000000000b */
[----:B------:R-:W-:Y:S01]  /*0740*/  FSEL R12, R16, RZ, P0 ;  /* 0x000000ff100c7208 */ /* 0x000fe20000000000 */
[----:B------:R-:W-:Y:S01]  /*0750*/  DADD R2, R4, R2 ;  /* 0x0000000004027229 */ /* 0x000fe20000000002 */
[----:B------:R-:W-:Y:S01]  /*0760*/  FSEL R13, R17, 1.875, P0 ;  /* 0x3ff00000110d7808 */ /* 0x000fe20000000000 */
[----:B------:R-:W-:Y:S01]  /*0770*/  BSSY.RECONVERGENT B0, `(.L_x_34) ;  /* 0x000000b000007945 */ /* 0x000fe20003800200 */
[----:B------:R-:W-:Y:S02]  /*0780*/  FSETP.GT.AND P0, PT, |R0|, 1.469367938527859385e-39, PT ;  /* 0x001000000000780b */ /* 0x000fe40003f04200 */
[----:B------:R-:W-:-:S03]  /*0790*/  FSETP.GEU.AND P1, PT, |R19|, 6.5827683646048100446e-37, PT ;  /* 0x036000001300780b */ /* 0x000fc60003f2e200 */
[----:B------:R-:W-:-:S10]  /*07a0*/  DFMA R2, R2, 100, -R12 ;  /* 0x405900000202782b */ /* 0x000fd4000000080c */
[----:B------:R-:W-:Y:S05]  /*07b0*/  @P0 BRA P1, `(.L_x_35) ;  /* 0x0000000000180947 */ /* 0x000fea0000800000 */
[----:B------:R-:W-:Y:S01]  /*07c0*/  IMAD.MOV.U32 R16, RZ, RZ, R18 ;  /* 0x000000ffff107224 */ /* 0x000fe200078e0012 */
[----:B------:R-:W-:Y:S02]  /*07d0*/  MOV R17, R19 ;  /* 0x0000001300117202 */ /* 0x000fe40000000f00 */
[----:B------:R-:W-:-:S07]  /*07e0*/  MOV R0, 0x800 ;  /* 0x0000080000007802 */ /* 0x000fce0000000f00 */
[----:B------:R-:W-:Y:S05]  /*07f0*/  CALL.REL.NOINC `($__internal_2_$__cuda_sm20_div_rn_f64_full) ;  /* 0x0000000000f87944 */ /* 0x000fea0003c00000 */
[----:B------:R-:W-:Y:S02]  /*0800*/  IMAD.MOV.U32 R10, RZ, RZ, R16 ;  /* 0x000000ffff0a7224 */ /* 0x000fe400078e0010 */
[----:B------:R-:W-:-:S07]  /*0810*/  IMAD.MOV.U32 R11, RZ, RZ, R17 ;  /* 0x000000ffff0b7224 */ /* 0x000fce00078e0011 */
.L_x_35:
[----:B------:R-:W-:Y:S05]  /*0820*/  BSYNC.RECONVERGENT B0 ;  /* 0x0000000000007941 */ /* 0x000fea0003800200 */
.L_x_34:
[----:B------:R-:W0:Y:S01]  /*0830*/  LDC.64 R12, c[0x0][0x390] ;  /* 0x0000e400ff0c7b82 */ /* 0x000e220000000a00 */
[----:B------:R-:W2:Y:S01]  /*0840*/  LDG.E.64 R14, desc[UR4][R14.64+0x8] ;  /* 0x000008040e0e7981 */ /* 0x000ea2000c1e1b00 */
        /* <DEDUP_REMOVED lines=8> */
[----:B------:R-:W-:-:S08]  /*08d0*/  DFMA R20, R16, R20, R16 ;  /* 0x000000141014722b */ /* 0x000fd00000000010 */
[----:B------:R-:W-:-:S08]  /*08e0*/  DFMA R22, R20, -R18, 1 ;  /* 0x3ff000001416742b */ /* 0x000fd00000000812 */
[----:B------:R-:W-:Y:S01]  /*08f0*/  DFMA R22, R20, R22, R20 ;  /* 0x000000161416722b */ /* 0x000fe20000000014 */
[----:B------:R-:W-:Y:S01]  /*0900*/  BSSY.RECONVERGENT B0, `(.L_x_36) ;  /* 0x000000e000007945 */ /* 0x000fe20003800200 */
[----:B--2---:R-:W-:-:S08]  /*0910*/  DADD R16, R14, -R12 ;  /* 0x000000000e107229 */ /* 0x004fd0000000080c */
[----:B------:R-:W-:-:S08]  /*0920*/  DMUL R16, R16, R10 ;  /* 0x0000000a10107228 */ /* 0x000fd00000000000 */
[----:B------:R-:W-:-:S08]  /*0930*/  DMUL R10, R22, R16 ;  /* 0x00000010160a7228 */ /* 0x000fd00000000000 */
[----:B------:R-:W-:-:S08]  /*0940*/  DFMA R12, R10, -R18, R16 ;  /* 0x800000120a0c722b */ /* 0x000fd00000000010 */
[----:B------:R-:W-:Y:S01]  /*0950*/  DFMA R10, R22, R12, R10 ;  /* 0x0000000c160a722b */ /* 0x000fe2000000000a */
[----:B------:R-:W-:-:S09]  /*0960*/  FSETP.GEU.AND P1, PT, |R17|, 6.5827683646048100446e-37, PT ;  /* 0x036000001100780b */ /* 0x000fd20003f2e200 */
[----:B------:R-:W-:-:S05]  /*0970*/  FFMA R0, RZ, 1.4499999284744262695, R11 ;  /* 0x3fb99999ff007823 */ /* 0x000fca000000000b */
[----:B------:R-:W-:-:S13]  /*0980*/  FSETP.GT.AND P0, PT, |R0|, 1.469367938527859385e-39, PT ;  /* 0x001000000000780b */ /* 0x000fda0003f04200 */
[----:B------:R-:W-:Y:S05]  /*0990*/  @P0 BRA P1, `(.L_x_37) ;  /* 0x0000000000100947 */ /* 0x000fea0000800000 */
[----:B------:R-:W-:-:S07]  /*09a0*/  MOV R0, 0x9c0 ;  /* 0x000009c000007802 */ /* 0x000fce0000000f00 */
[----:B------:R-:W-:Y:S05]  /*09b0*/  CALL.REL.NOINC `($__internal_2_$__cuda_sm20_div_rn_f64_full) ;  /* 0x0000000000887944 */ /* 0x000fea0003c00000 */
[----:B------:R-:W-:Y:S02]  /*09c0*/  IMAD.MOV.U32 R10, RZ, RZ, R16 ;  /* 0x000000ffff0a7224 */ /* 0x000fe400078e0010 */
[----:B------:R-:W-:-:S07]  /*09d0*/  IMAD.MOV.U32 R11, RZ, RZ, R17 ;  /* 0x000000ffff0b7224 */ /* 0x000fce00078e0011 */
.L_x_37:
[----:B------:R-:W-:Y:S05]  /*09e0*/  BSYNC.RECONVERGENT B0 ;  /* 0x0000000000007941 */ /* 0x000fea0003800200 */
.L_x_36:
[----:B------:R-:W-:Y:S01]  /*09f0*/  DADD R8, -RZ, |R4| ;  /* 0x00000000ff087229 */ /* 0x000fe20000000504 */
[----:B------:R-:W-:Y:S01]  /*0a00*/  BSSY.RECONVERGENT B0, `(.L_x_38) ;  /* 0x0000007000007945 */ /* 0x000fe20003800200 */
[----:B------:R-:W-:Y:S01]  /*0a10*/  DADD R10, R10, R10 ;  /* 0x000000000a0a7229 */ /* 0x000fe2000000000a */
[----:B------:R-:W-:-:S07]  /*0a20*/  MOV R0, 0xa70 ;  /* 0x00000a7000007802 */ /* 0x000fce0000000f00 */
[----:B------:R-:W-:Y:S01]  /*0a30*/  DADD R2, R2, -R10 ;  /* 0x0000000002027229 */ /* 0x000fe2000000080a */
[----:B------:R-:W-:Y:S01]  /*0a40*/  MOV R20, R8 ;  /* 0x0000000800147202 */ /* 0x000fe20000000f00 */
[----:B------:R-:W-:-:S09]  /*0a50*/  IMAD.MOV.U32 R11, RZ, RZ, R9 ;  /* 0x000000ffff0b7224 */ /* 0x000fd200078e0009 */
[----:B------:R-:W-:Y:S05]  /*0a60*/  CALL.REL.NOINC `($_Z7kernel1PdS_S_$__internal_accurate_pow) ;  /* 0x0000000400d87944 */ /* 0x000fea0003c00000 */
[----:B------:R-:W-:Y:S05]  /*0a70*/  BSYNC.RECONVERGENT B0 ;  /* 0x0000000000007941 */ /* 0x000fea0003800200 */
.L_x_38:
[C---:B------:R-:W-:Y:S01]  /*0a80*/  DADD R8, R4.reuse, 2 ;  /* 0x4000000004087429 */ /* 0x040fe20000000000 */
[----:B------:R-:W0:Y:S01]  /*0a90*/  LDC.64 R10, c[0x0][0x380] ;  /* 0x0000e000ff0a7b82 */ /* 0x000e220000000a00 */
[C---:B------:R-:W-:Y:S01]  /*0aa0*/  DSETP.NEU.AND P1, PT, R4.reuse, RZ, PT ;  /* 0x000000ff0400722a */ /* 0x040fe20003f2d000 */
[----:B------:R-:W-:Y:S01]  /*0ab0*/  BSSY.RECONVERGENT B0, `(.L_x_39) ;  /* 0x000000c000007945 */ /* 0x000fe20003800200 */
[----:B------:R-:W-:-:S06]  /*0ac0*/  DSETP.NEU.AND P0, PT, R4, 1, PT ;  /* 0x3ff000000400742a */ /* 0x000fcc0003f0d000 */
[----:B------:R-:W-:-:S04]  /*0ad0*/  LOP3.LUT R8, R9, 0x7ff00000, RZ, 0xc0, !PT ;  /* 0x7ff0000009087812 */ /* 0x000fc800078ec0ff */
[----:B------:R-:W-:Y:S02]  /*0ae0*/  ISETP.NE.AND P2, PT, R8, 0x7ff00000, PT ;  /* 0x7ff000000800780c */ /* 0x000fe40003f45270 */
[----:B------:R-:W-:-:S11]  /*0af0*/  @!P1 CS2R R16, SRZ ;  /* 0x0000000000109805 */ /* 0x000fd6000001ff00 */
[----:B------:R-:W-:Y:S05]  /*0b00*/  @P2 BRA `(.L_x_40) ;  /* 0x0000000000182947 */ /* 0x000fea0003800000 */
[----:B------:R-:W-:-:S14]  /*0b10*/  DSETP.NAN.AND P1, PT, R4, R4, PT ;  /* 0x000000040400722a */ /* 0x000fdc0003f28000 */
[----:B------:R-:W-:Y:S01]  /*0b20*/  @P1 DADD R16, R4, 2 ;  /* 0x4000000004101429 */ /* 0x000fe20000000000 */
[----:B------:R-:W-:Y:S10]  /*0b30*/  @P1 BRA `(.L_x_40) ;  /* 0x00000000000c1947 */ /* 0x000ff40003800000 */
[----:B------:R-:W-:-:S14]  /*0b40*/  DSETP.NEU.AND P1, PT, |R4|, +INF , PT ;  /* 0x7ff000000400742a */ /* 0x000fdc0003f2d200 */
[----:B------:R-:W-:Y:S02]  /*0b50*/  @!P1 IMAD.MOV.U32 R16, RZ, RZ, 0x0 ;  /* 0x00000000ff109424 */ /* 0x000fe400078e00ff */
[----:B------:R-:W-:-:S07]  /*0b60*/  @!P1 IMAD.MOV.U32 R17, RZ, RZ, 0x7ff00000 ;  /* 0x7ff00000ff119424 */ /* 0x000fce00078e00ff */
.L_x_40:
[----:B------:R-:W-:Y:S05]  /*0b70*/  BSYNC.RECONVERGENT B0 ;  /* 0x0000000000007941 */ /* 0x000fea0003800200 */
.L_x_39:
[----:B------:R-:W-:Y:S01]  /*0b80*/  FSEL R4, R16, RZ, P0 ;  /* 0x000000ff10047208 */ /* 0x000fe20000000000 */
[----:B0-----:R-:W-:Y:S01]  /*0b90*/  IMAD.WIDE.U32 R6, R6, 0x8, R10 ;  /* 0x0000000806067825 */ /* 0x001fe200078e000a */
[----:B------:R-:W-:-:S06]  /*0ba0*/  FSEL R5, R17, 1.875, P0 ;  /* 0x3ff0000011057808 */ /* 0x000fcc0000000000 */
[----:B------:R-:W-:-:S07]  /*0bb0*/  DADD R2, R2, -R4 ;  /* 0x0000000002027229 */ /* 0x000fce0000000804 */
[----:B------:R-:W-:Y:S01]  /*0bc0*/  STG.E.64 desc[UR4][R6.64], R2 ;  /* 0x0000000206007986 */ /* 0x000fe2000c101b04 */
[----:B------:R-:W-:Y:S05]  /*0bd0*/  EXIT ;  /* 0x000000000000794d */ /* 0x000fea0003800000 */
        .weak           $__internal_2_$__cuda_sm20_div_rn_f64_full
        .type           $__internal_2_$__cuda_sm20_div_rn_f64_full,@function
        .size           $__internal_2_$__cuda_sm20_div_rn_f64_full,($_Z7kernel1PdS_S_$__internal_accurate_pow - $__internal_2_$__cuda_sm20_div_rn_f64_full)
$__internal_2_$__cuda_sm20_div_rn_f64_full:
[----:B------:R-:W-:Y:S01]  /*0be0*/  FSETP.GEU.AND P2, PT, |R17|, 1.469367938527859385e-39, PT ;  /* 0x001000001100780b */ /* 0x000fe20003f4e200 */
[----:B------:R-:W-:Y:S01]  /*0bf0*/  IMAD.MOV.U32 R19, RZ, RZ, R9 ;  /* 0x000000ffff137224 */ /* 0x000fe200078e0009 */
[C---:B------:R-:W-:Y:S01]  /*0c00*/  FSETP.GEU.AND P0, PT, |R9|.reuse, 1.469367938527859385e-39, PT ;  /* 0x001000000900780b */ /* 0x040fe20003f0e200 */
[----:B------:R-:W-:Y:S01]  /*0c10*/  IMAD.U32 R18, RZ, RZ, UR6 ;  /* 0x00000006ff127e24 */ /* 0x000fe2000f8e00ff */
[C---:B------:R-:W-:Y:S01]  /*0c20*/  LOP3.LUT R10, R9.reuse, 0x800fffff, RZ, 0xc0, !PT ;  /* 0x800fffff090a7812 */ /* 0x040fe200078ec0ff */
[----:B------:R-:W-:Y:S01]  /*0c30*/  IMAD.U32 R20, RZ, RZ, UR6 ;  /* 0x00000006ff147e24 */ /* 0x000fe2000f8e00ff */
[----:B------:R-:W-:Y:S01]  /*0c40*/  LOP3.LUT R31, R9, 0x7ff00000, RZ, 0xc0, !PT ;  /* 0x7ff00000091f7812 */ /* 0x000fe200078ec0ff */
[----:B------:R-:W-:Y:S01]  /*0c50*/  IMAD.MOV.U32 R26, RZ, RZ, 0x1 ;  /* 0x00000001ff1a7424 */ /* 0x000fe200078e00ff */
[----:B------:R-:W-:Y:S01]  /*0c60*/  LOP3.LUT R21, R10, 0x3ff00000, RZ, 0xfc, !PT ;  /* 0x3ff000000a157812 */ /* 0x000fe200078efcff */
[----:B------:R-:W-:Y:S01]  /*0c70*/  BSSY.RECONVERGENT B1, `(.L_x_41) ;  /* 0x0000050000017945 */ /* 0x000fe20003800200 */
[----:B------:R-:W-:-:S02]  /*0c80*/  LOP3.LUT R10, R17, 0x7ff00000, RZ, 0xc0, !PT ;  /* 0x7ff00000110a7812 */ /* 0x000fc400078ec0ff */
[----:B------:R-:W-:Y:S01]  /*0c90*/  MOV R22, R16 ;  /* 0x0000001000167202 */ /* 0x000fe20000000f00 */
[----:B------:R-:W-:Y:S01]  /*0ca0*/  @!P2 IMAD.MOV.U32 R24, RZ, RZ, RZ ;  /* 0x000000ffff18a224 */ /* 0x000fe200078e00ff */
[----:B------:R-:W-:Y:S01]  /*0cb0*/  @!P2 LOP3.LUT R11, R19, 0x7ff00000, RZ, 0xc0, !PT ;  /* 0x7ff00000130ba812 */ /* 0x000fe200078ec0ff */
[----:B------:R-:W-:Y:S01]  /*0cc0*/  @!P0 DMUL R20, R18, 8.98846567431157953865e+307 ;  /* 0x7fe0000012148828 */ /* 0x000fe20000000000 */
[C---:B------:R-:W-:Y:S02]  /*0cd0*/  ISETP.GE.U32.AND P1, PT, R10.reuse, R31, PT ;  /* 0x0000001f0a00720c */ /* 0x040fe40003f26070 */
[----:B------:R-:W-:Y:S01]  /*0ce0*/  @!P2 ISETP.GE.U32.AND P3, PT, R10, R11, PT ;  /* 0x0000000b0a00a20c */ /* 0x000fe20003f66070 */
[----:B------:R-:W-:Y:S02]  /*0cf0*/  IMAD.MOV.U32 R11, RZ, RZ, 0x1ca00000 ;  /* 0x1ca00000ff0b7424 */ /* 0x000fe400078e00ff */
[----:B------:R-:W0:Y:S03]  /*0d00*/  MUFU.RCP64H R27, R21 ;  /* 0x00000015001b7308 */ /* 0x000e260000001800 */
[----:B------:R-:W-:-:S02]  /*0d10*/  @!P2 SEL R25, R11, 0x63400000, !P3 ;  /* 0x634000000b19a807 */ /* 0x000fc40005800000 */
[----:B------:R-:W-:Y:S02]  /*0d20*/  SEL R23, R11, 0x63400000, !P1 ;  /* 0x634000000b177807 */ /* 0x000fe40004800000 */
[--C-:B------:R-:W-:Y:S02]  /*0d30*/  @!P2 LOP3.LUT R25, R25, 0x80000000, R17.reuse, 0xf8, !PT ;  /* 0x800000001919a812 */ /* 0x100fe400078ef811 */
[----:B------:R-:W-:Y:S02]  /*0d40*/  LOP3.LUT R23, R23, 0x800fffff, R17, 0xf8, !PT ;  /* 0x800fffff17177812 */ /* 0x000fe400078ef811 */
[----:B------:R-:W-:Y:S02]  /*0d50*/  @!P2 LOP3.LUT R25, R25, 0x100000, RZ, 0xfc, !PT ;  /* 0x001000001919a812 */ /* 0x000fe400078efcff */
[----:B------:R-:W-:-:S04]  /*0d60*/  @!P0 LOP3.LUT R31, R21, 0x7ff00000, RZ, 0xc0, !PT ;  /* 0x7ff00000151f8812 */ /* 0x000fc800078ec0ff */
[----:B------:R-:W-:Y:S02]  /*0d70*/  @!P2 DFMA R22, R22, 2, -R24 ;  /* 0x400000001616a82b */ /* 0x000fe40000000818 */
[----:B0-----:R-:W-:-:S08]  /*0d80*/  DFMA R24, R26, -R20, 1 ;  /* 0x3ff000001a18742b */ /* 0x001fd00000000814 */
[----:B------:R-:W-:-:S08]  /*0d90*/  DFMA R24, R24, R24, R24 ;  /* 0x000000181818722b */ /* 0x000fd00000000018 */
[----:B------:R-:W-:-:S08]  /*0da0*/  DFMA R24, R26, R24, R26 ;  /* 0x000000181a18722b */ /* 0x000fd0000000001a */
[----:B------:R-:W-:-:S08]  /*0db0*/  DFMA R26, R24, -R20, 1 ;  /* 0x3ff00000181a742b */ /* 0x000fd00000000814 */
[----:B------:R-:W-:-:S08]  /*0dc0*/  DFMA R24, R24, R26, R24 ;  /* 0x0000001a1818722b */ /* 0x000fd00000000018 */
[----:B------:R-:W-:-:S08]  /*0dd0*/  DMUL R26, R24, R22 ;  /* 0x00000016181a7228 */ /* 0x000fd00000000000 */
[----:B------:R-:W-:-:S08]  /*0de0*/  DFMA R28, R26, -R20, R22 ;  /* 0x800000141a1c722b */ /* 0x000fd00000000016 */
[----:B------:R-:W-:Y:S01]  /*0df0*/  DFMA R28, R24, R28, R26 ;  /* 0x0000001c181c722b */ /* 0x000fe2000000001a */
[----:B------:R-:W-:Y:S01]  /*0e00*/  IMAD.MOV.U32 R24, RZ, RZ, R10 ;  /* 0x000000ffff187224 */ /* 0x000fe200078e000a */
[----:B------:R-:W-:-:S05]  /*0e10*/  @!P2 LOP3.LUT R24, R23, 0x7ff00000, RZ, 0xc0, !PT ;  /* 0x7ff000001718a812 */ /* 0x000fca00078ec0ff */
[----:B------:R-:W-:-:S05]  /*0e20*/  VIADD R25, R24, 0xffffffff ;  /* 0xffffffff18197836 */ /* 0x000fca0000000000 */
[----:B------:R-:W-:Y:S01]  /*0e30*/  ISETP.GT.U32.AND P0, PT, R25, 0x7feffffe, PT ;  /* 0x7feffffe1900780c */ /* 0x000fe20003f04070 */
[----:B------:R-:W-:-:S05]  /*0e40*/  VIADD R25, R31, 0xffffffff ;  /* 0xffffffff1f197836 */ /* 0x000fca0000000000 */
[----:B------:R-:W-:-:S13]  /*0e50*/  ISETP.GT.U32.OR P0, PT, R25, 0x7feffffe, P0 ;  /* 0x7feffffe1900780c */ /* 0x000fda0000704470 */
[----:B------:R-:W-:Y:S05]  /*0e60*/  @P0 BRA `(.L_x_42) ;  /* 0x00000000006c0947 */ /* 0x000fea0003800000 */
[----:B------:R-:W-:Y:S01]  /*0e70*/  LOP3.LUT R17, R19, 0x7ff00000, RZ, 0xc0, !PT ;  /* 0x7ff0000013117812 */ /* 0x000fe200078ec0ff */
[----:B------:R-:W-:-:S03]  /*0e80*/  IMAD.MOV.U32 R24, RZ, RZ, RZ ;  /* 0x000000ffff187224 */ /* 0x000fc600078e00ff */
[CC--:B------:R-:W-:Y:S02]  /*0e90*/  VIADDMNMX R16, R10.reuse, -R17.reuse, 0xb9600000, !PT ;  /* 0xb96000000a107446 */ /* 0x0c0fe40007800911 */
[----:B------:R-:W-:Y:S02]  /*0ea0*/  ISETP.GE.U32.AND P0, PT, R10, R17, PT ;  /* 0x000000110a00720c */ /* 0x000fe40003f06070 */
[----:B------:R-:W-:Y:S02]  /*0eb0*/  VIMNMX R16, PT, PT, R16, 0x46a00000, PT ;  /* 0x46a0000010107848 */ /* 0x000fe40003fe0100 */
        /* <DEDUP_REMOVED lines=14> */
[----:B------:R-:W-:-:S06]  /*0fa0*/  IMAD.MOV.U32 R18, RZ, RZ, RZ ;  /* 0x000000ffff127224 */ /* 0x000fcc00078e00ff */
[----:B------:R-:W-:-:S03]  /*0fb0*/  DFMA R18, R10, -R18, R28 ;  /* 0x800000120a12722b */ /* 0x000fc6000000001c */
[----:B------:R-:W-:-:S03]  /*0fc0*/  LOP3.LUT R17, R25, R17, RZ, 0x3c, !PT ;  /* 0x0000001119117212 */ /* 0x000fc600078e3cff */
[----:B------:R-:W-:-:S04]  /*0fd0*/  IADD3 R18, PT, PT, -R16, -0x43300000, RZ ;  /* 0xbcd0000010127810 */ /* 0x000fc80007ffe1ff */
[----:B------:R-:W-:-:S04]  /*0fe0*/  FSETP.NEU.AND P0, PT, |R19|, R18, PT ;  /* 0x000000121300720b */ /* 0x000fc80003f0d200 */
[----:B------:R-:W-:Y:S02]  /*0ff0*/  FSEL R10, R24, R10, !P0 ;  /* 0x0000000a180a7208 */ /* 0x000fe40004000000 */
[----:B------:R-:W-:Y:S01]  /*1000*/  FSEL R11, R17, R11, !P0 ;  /* 0x0000000b110b7208 */ /* 0x000fe20004000000 */
[----:B------:R-:W-:Y:S06]  /*1010*/  BRA `(.L_x_43) ;  /* 0x0000000000547947 */ /* 0x000fec0003800000 */
.L_x_42:
        /* <DEDUP_REMOVED lines=11> */
[----:B------:R-:W-:Y:S02]  /*10d0*/  @P0 LOP3.LUT R16, R11, 0x7ff00000, RZ, 0xfc, !PT ;  /* 0x7ff000000b100812 */ /* 0x000fe400078efcff */
[----:B------:R-:W-:Y:S01]  /*10e0*/  @!P0 MOV R10, RZ ;  /* 0x000000ff000a8202 */ /* 0x000fe20000000f00 */
[----:B------:R-:W-:Y:S02]  /*10f0*/  @P0 IMAD.MOV.U32 R10, RZ, RZ, RZ ;  /* 0x000000ffff0a0224 */ /* 0x000fe400078e00ff */
[----:B------:R-:W-:Y:S01]  /*1100*/  @P0 IMAD.MOV.U32 R11, RZ, RZ, R16 ;  /* 0x000000ffff0b0224 */ /* 0x000fe200078e0010 */
[----:B------:R-:W-:Y:S06]  /*1110*/  BRA `(.L_x_43) ;  /* 0x0000000000147947 */ /* 0x000fec0003800000 */
.L_x_45:
[----:B------:R-:W-:Y:S01]  /*1120*/  LOP3.LUT R11, R19, 0x80000, RZ, 0xfc, !PT ;  /* 0x00080000130b7812 */ /* 0x000fe200078efcff */
[----:B------:R-:W-:Y:S01]  /*1130*/  IMAD.MOV.U32 R10, RZ, RZ, R18 ;  /* 0x000000ffff0a7224 */ /* 0x000fe200078e0012 */
[----:B------:R-:W-:Y:S06]  /*1140*/  BRA `(.L_x_43) ;  /* 0x0000000000087947 */ /* 0x000fec0003800000 */
.L_x_44:
[----:B------:R-:W-:Y:S01]  /*1150*/  LOP3.LUT R11, R17, 0x80000, RZ, 0xfc, !PT ;  /* 0x00080000110b7812 */ /* 0x000fe200078efcff */
[----:B------:R-:W-:-:S07]  /*1160*/  IMAD.MOV.U32 R10, RZ, RZ, R16 ;  /* 0x000000ffff0a7224 */ /* 0x000fce00078e0010 */
.L_x_43:
[----:B------:R-:W-:Y:S05]  /*1170*/  BSYNC.RECONVERGENT B1 ;  /* 0x0000000000017941 */ /* 0x000fea0003800200 */
.L_x_41:
[----:B------:R-:W-:Y:S01]  /*1180*/  IMAD.MOV.U32 R16, RZ, RZ, R10 ;  /* 0x000000ffff107224 */ /* 0x000fe200078e000a */
[----:B------:R-:W-:Y:S01]  /*1190*/  MOV R10, R0 ;  /* 0x00000000000a7202 */ /* 0x000fe20000000f00 */
[----:B------:R-:W-:Y:S02]  /*11a0*/  IMAD.MOV.U32 R17, RZ, RZ, R11 ;  /* 0x000000ffff117224 */ /* 0x000fe400078e000b */
[----:B------:R-:W-:-:S04]  /*11b0*/  IMAD.MOV.U32 R11, RZ, RZ, 0x0 ;  /* 0x00000000ff0b7424 */ /* 0x000fc800078e00ff */
[----:B------:R-:W-:Y:S05]  /*11c0*/  RET.REL.NODEC R10 `(_Z7kernel1PdS_S_) ;  /* 0xffffffec0a8c7950 */ /* 0x000fea0003c3ffff */
        .type           $_Z7kernel1PdS_S_$__internal_accurate_pow,@function
        .size           $_Z7kernel1PdS_S_$__internal_accurate_pow,(.L_x_53 - $_Z7kernel1PdS_S_$__internal_accurate_pow)
$_Z7kernel1PdS_S_$__internal_accurate_pow:
[----:B------:R-:W-:Y:S01]  /*11d0*/  ISETP.GT.U32.AND P0, PT, R11, 0xfffff, PT ;  /* 0x000fffff0b00780c */ /* 0x000fe20003f04070 */
[----:B------:R-:W-:Y:S01]  /*11e0*/  IMAD.MOV.U32 R10, RZ, RZ, R20 ;  /* 0x000000ffff0a7224 */ /* 0x000fe200078e0014 */
[----:B------:R-:W-:Y:S01]  /*11f0*/  UMOV UR8, 0x7d2cafe2 ;  /* 0x7d2cafe200087882 */ /* 0x000fe20000000000 */
[----:B------:R-:W-:Y:S01]  /*1200*/  IMAD.MOV.U32 R16, RZ, RZ, RZ ;  /* 0x000000ffff107224 */ /* 0x000fe200078e00ff */
[----:B------:R-:W-:Y:S01]  /*1210*/  UMOV UR9, 0x3eb0f5ff ;  /* 0x3eb0f5ff00097882 */ /* 0x000fe20000000000 */
[----:B------:R-:W-:Y:S01]  /*1220*/  UMOV UR10, 0x3b39803f ;  /* 0x3b39803f000a7882 */ /* 0x000fe20000000000 */
[----:B------:R-:W-:-:S07]  /*1230*/  UMOV UR11, 0x3c7abc9e ;  /* 0x3c7abc9e000b7882 */ /* 0x000fce0000000000 */
[----:B------:R-:W-:Y:S01]  /*1240*/  @!P0 DMUL R24, R10, 1.80143985094819840000e+16 ;  /* 0x435000000a188828 */ /* 0x000fe20000000000 */
[----:B------:R-:W-:-:S09]  /*1250*/  IMAD.MOV.U32 R10, RZ, RZ, R11 ;  /* 0x000000ffff0a7224 */ /* 0x000fd200078e000b */
[----:B------:R-:W-:Y:S02]  /*1260*/  @!P0 IMAD.MOV.U32 R10, RZ, RZ, R25 ;  /* 0x000000ffff0a8224 */ /* 0x000fe400078e0019 */
[----:B------:R-:W-:-:S03]  /*1270*/  @!P0 IMAD.MOV.U32 R20, RZ, RZ, R24 ;  /* 0x000000ffff148224 */ /* 0x000fc600078e0018 */
[----:B------:R-:W-:-:S04]  /*1280*/  LOP3.LUT R10, R10, 0x800fffff, RZ, 0xc0, !PT ;  /* 0x800fffff0a0a7812 */ /* 0x000fc800078ec0ff */
[----:B------:R-:W-:Y:S02]  /*1290*/  LOP3.LUT R21, R10, 0x3ff00000, RZ, 0xfc, !PT ;  /* 0x3ff000000a157812 */ /* 0x000fe400078efcff */
[----:B------:R-:W-:Y:S02]  /*12a0*/  SHF.R.U32.HI R10, RZ, 0x14, R11 ;  /* 0x00000014ff0a7819 */ /* 0x000fe4000001160b */
[----:B------:R-:W-:Y:S02]  /*12b0*/  ISETP.GE.U32.AND P1, PT, R21, 0x3ff6a09f, PT ;  /* 0x3ff6a09f1500780c */ /* 0x000fe40003f26070 */
[----:B------:R-:W-:-:S05]  /*12c0*/  @!P0 LEA.HI R10, R25, 0xffffffca, RZ, 0xc ;  /* 0xffffffca190a8811 */ /* 0x000fca00078f60ff */
[----:B------:R-:W-:-:S06]  /*12d0*/  VIADD R11, R10, 0xfffffc01 ;  /* 0xfffffc010a0b7836 */ /* 0x000fcc0000000000 */
[----:B------:R-:W-:Y:S01]  /*12e0*/  @P1 VIADD R17, R21, 0xfff00000 ;  /* 0xfff0000015111836 */ /* 0x000fe20000000000 */
[----:B------:R-:W-:-:S04]  /*12f0*/  @P1 IADD3 R11, PT, PT, R10, -0x3fe, RZ ;  /* 0xfffffc020a0b1810 */ /* 0x000fc80007ffe0ff */
[----:B------:R-:W-:-:S06]  /*1300*/  @P1 MOV R21, R17 ;  /* 0x0000001100151202 */ /* 0x000fcc0000000f00 */
[C---:B------:R-:W-:Y:S02]  /*1310*/  DADD R22, R20.reuse, 1 ;  /* 0x3ff0000014167429 */ /* 0x040fe40000000000 */
[----:B------:R-:W-:-:S04]  /*1320*/  DADD R20, R20, -1 ;  /* 0xbff0000014147429 */ /* 0x000fc80000000000 */
[----:B------:R-:W0:Y:S02]  /*1330*/  MUFU.RCP64H R17, R23 ;  /* 0x0000001700117308 */ /* 0x000e240000001800 */
[----:B0-----:R-:W-:Y:S01]  /*1340*/  DFMA R18, -R22, R16, 1 ;  /* 0x3ff000001612742b */ /* 0x001fe20000000110 */
[----:B------:R-:W-:Y:S02]  /*1350*/  IMAD.MOV.U32 R22, RZ, RZ, 0x41ad3b5a ;  /* 0x41ad3b5aff167424 */ /* 0x000fe400078e00ff */
[----:B------:R-:W-:-:S05]  /*1360*/  IMAD.MOV.U32 R23, RZ, RZ, 0x3ed0f5d2 ;  /* 0x3ed0f5d2ff177424 */ /* 0x000fca00078e00ff */
[----:B------:R-:W-:-:S08]  /*1370*/  DFMA R18, R18, R18, R18 ;  /* 0x000000121212722b */ /* 0x000fd00000000012 */
[----:B------:R-:W-:-:S08]  /*1380*/  DFMA R16, R16, R18, R16 ;  /* 0x000000121010722b */ /* 0x000fd00000000010 */
[----:B------:R-:W-:-:S08]  /*1390*/  DMUL R18, R20, R16 ;  /* 0x0000001014127228 */ /* 0x000fd00000000000 */
[----:B------:R-:W-:-:S08]  /*13a0*/  DFMA R18, R20, R16, R18 ;  /* 0x000000101412722b */ /* 0x000fd00000000012 */
[----:B------:R-:W-:Y:S02]  /*13b0*/  DADD R26, R20, -R18 ;  /* 0x00000000141a7229 */ /* 0x000fe40000000812 */
[----:B------:R-:W-:-:S06]  /*13c0*/  DMUL R28, R18, R18 ;  /* 0x00000012121c7228 */ /* 0x000fcc0000000000 */
[----:B------:R-:W-:-:S08]  /*13d0*/  DADD R26, R26, R26 ;  /* 0x000000001a1a7229 */ /* 0x000fd0000000001a */
[-C--:B------:R-:W-:Y:S02]  /*13e0*/  DFMA R20, R20, -R18.reuse, R26 ;  /* 0x800000121414722b */ /* 0x080fe4000000001a */
[----:B------:R-:W-:-:S06]  /*13f0*/  DMUL R26, R18, R18 ;  /* 0x00000012121a7228 */ /* 0x000fcc0000000000 */
[----:B------:R-:W-:Y:S02]  /*1400*/  DMUL R16, R16, R20 ;  /* 0x0000001410107228 */ /* 0x000fe40000000000 */
        /* <DEDUP_REMOVED lines=23> */
[----:B------:R-:W-:Y:S01]  /*1580*/  DFMA R24, R18, R18, -R28 ;  /* 0x000000121218722b */ /* 0x000fe2000000081c */
[----:B------:R-:W-:Y:S02]  /*1590*/  VIADD R23, R17, 0x100000 ;  /* 0x0010000011177836 */ /* 0x000fe40000000000 */
[----:B------:R-:W-:-:S03]  /*15a0*/  IMAD.MOV.U32 R22, RZ, RZ, R16 ;  /* 0x000000ffff167224 */ /* 0x000fc600078e0010 */
[----:B------:R-:W-:Y:S01]  /*15b0*/  DADD R26, R26, -UR8 ;  /* 0x800000081a1a7e29 */ /* 0x000fe20008000000 */
[----:B------:R-:W-:Y:S01]  /*15c0*/  UMOV UR8, 0x80000000 ;  /* 0x8000000000087882 */ /* 0x000fe20000000000 */
[----:B------:R-:W-:Y:S01]  /*15d0*/  UMOV UR9, 0x43300000 ;  /* 0x4330000000097882 */ /* 0x000fe20000000000 */
[C---:B------:R-:W-:Y:S02]  /*15e0*/  DFMA R24, R18.reuse, R22, R24 ;  /* 0x000000161218722b */ /* 0x040fe40000000018 */
[----:B------:R-:W-:-:S08]  /*15f0*/  DMUL R22, R18, R28 ;  /* 0x0000001c12167228 */ /* 0x000fd00000000000 */
[----:B------:R-:W-:-:S08]  /*1600*/  DFMA R30, R18, R28, -R22 ;  /* 0x0000001c121e722b */ /* 0x000fd00000000816 */
[----:B------:R-:W-:-:S08]  /*1610*/  DFMA R30, R16, R28, R30 ;  /* 0x0000001c101e722b */ /* 0x000fd0000000001e */
[----:B------:R-:W-:Y:S02]  /*1620*/  DFMA R30, R18, R24, R30 ;  /* 0x00000018121e722b */ /* 0x000fe4000000001e */
[----:B------:R-:W-:-:S08]  /*1630*/  DADD R24, R20, R26 ;  /* 0x0000000014187229 */ /* 0x000fd0000000001a */
[----:B------:R-:W-:Y:S02]  /*1640*/  DADD R28, R20, -R24 ;  /* 0x00000000141c7229 */ /* 0x000fe40000000818 */
[----:B------:R-:W-:-:S06]  /*1650*/  DMUL R20, R24, R22 ;  /* 0x0000001618147228 */ /* 0x000fcc0000000000 */
[----:B------:R-:W-:Y:S02]  /*1660*/  DADD R28, R26, R28 ;  /* 0x000000001a1c7229 */ /* 0x000fe4000000001c */
[----:B------:R-:W-:-:S08]  /*1670*/  DFMA R26, R24, R22, -R20 ;  /* 0x00000016181a722b */ /* 0x000fd00000000814 */
[----:B------:R-:W-:-:S08]  /*1680*/  DFMA R26, R24, R30, R26 ;  /* 0x0000001e181a722b */ /* 0x000fd0000000001a */
[----:B------:R-:W-:-:S08]  /*1690*/  DFMA R28, R28, R22, R26 ;  /* 0x000000161c1c722b */ /* 0x000fd0000000001a */
[----:B------:R-:W-:-:S08]  /*16a0*/  DADD R24, R20, R28 ;  /* 0x0000000014187229 */ /* 0x000fd0000000001c */
[--C-:B------:R-:W-:Y:S02]  /*16b0*/  DADD R22, R18, R24.reuse ;  /* 0x0000000012167229 */ /* 0x100fe40000000018 */
[----:B------:R-:W-:-:S06]  /*16c0*/  DADD R20, R20, -R24 ;  /* 0x0000000014147229 */ /* 0x000fcc0000000818 */
[----:B------:R-:W-:Y:S02]  /*16d0*/  DADD R18, R18, -R22 ;  /* 0x0000000012127229 */ /* 0x000fe40000000816 */
[----:B------:R-:W-:-:S06]  /*16e0*/  DADD R20, R28, R20 ;  /* 0x000000001c147229 */ /* 0x000fcc0000000014 */
[----:B------:R-:W-:-:S08]  /*16f0*/  DADD R18, R24, R18 ;  /* 0x0000000018127229 */ /* 0x000fd00000000012 */
[----:B------:R-:W-:-:S08]  /*1700*/  DADD R18, R20, R18 ;  /* 0x0000000014127229 */ /* 0x000fd00000000012 */
        /* <DEDUP_REMOVED lines=63> */
[----:B------:R-:W-:Y:S01]  /*1b00*/  IMAD R11, R18, 0x100000, R23 ;  /* 0x00100000120b7824 */ /* 0x000fe200078e0217 */
[----:B------:R-:W-:Y:S01]  /*1b10*/  MOV R10, R22 ;  /* 0x00000016000a7202 */ /* 0x000fe20000000f00 */
[----:B------:R-:W-:Y:S06]  /*1b20*/  @!P0 BRA `(.L_x_46) ;  /* 0x0000000000308947 */ /* 0x000fec0003800000 */
[----:B------:R-:W-:Y:S01]  /*1b30*/  FSETP.GEU.AND P1, PT, |R17|, 4.2275390625, PT ;  /* 0x408748001100780b */ /* 0x000fe20003f2e200 */
[C---:B------:R-:W-:Y:S02]  /*1b40*/  DADD R24, R16.reuse, +INF ;  /* 0x7ff0000010187429 */ /* 0x040fe40000000000 */
[----:B------:R-:W-:-:S08]  /*1b50*/  DSETP.GEU.AND P0, PT, R16, RZ, PT ;  /* 0x000000ff1000722a */ /* 0x000fd00003f0e000 */
[----:B------:R-:W-:Y:S02]  /*1b60*/  FSEL R11, R25, RZ, P0 ;  /* 0x000000ff190b7208 */ /* 0x000fe40000000000 */
[----:B------:R-:W-:-:S04]  /*1b70*/  @!P1 LEA.HI R10, R18, R18, RZ, 0x1 ;  /* 0x00000012120a9211 */ /* 0x000fc800078f08ff */
[----:B------:R-:W-:Y:S02]  /*1b80*/  @!P1 SHF.R.S32.HI R17, RZ, 0x1, R10 ;  /* 0x00000001ff119819 */ /* 0x000fe4000001140a */
[----:B------:R-:W-:-:S03]  /*1b90*/  FSEL R10, R24, RZ, P0 ;  /* 0x000000ff180a7208 */ /* 0x000fc60000000000 */
[----:B------:R-:W-:Y:S02]  /*1ba0*/  @!P1 IMAD.IADD R16, R18, 0x1, -R17 ;  /* 0x0000000112109824 */ /* 0x000fe400078e0a11 */
[----:B------:R-:W-:-:S03]  /*1bb0*/  @!P1 IMAD R23, R17, 0x100000, R23 ;  /* 0x0010000011179824 */ /* 0x000fc600078e0217 */
[----:B------:R-:W-:Y:S01]  /*1bc0*/  @!P1 LEA R17, R16, 0x3ff00000, 0x14 ;  /* 0x3ff0000010119811 */ /* 0x000fe200078ea0ff */
[----:B------:R-:W-:-:S06]  /*1bd0*/  @!P1 IMAD.MOV.U32 R16, RZ, RZ, RZ ;  /* 0x000000ffff109224 */ /* 0x000fcc00078e00ff */
[----:B------:R-:W-:-:S11]  /*1be0*/  @!P1 DMUL R10, R22, R16 ;  /* 0x00000010160a9228 */ /* 0x000fd60000000000 */
.L_x_46:
[----:B------:R-:W-:Y:S02]  /*1bf0*/  DFMA R20, R20, R10, R10 ;  /* 0x0000000a1414722b */ /* 0x000fe4000000000a */
[----:B------:R-:W-:-:S08]  /*1c00*/  DSETP.NEU.AND P0, PT, |R10|, +INF , PT ;  /* 0x7ff000000a00742a */ /* 0x000fd00003f0d200 */
[----:B------:R-:W-:Y:S01]  /*1c10*/  FSEL R16, R10, R20, !P0 ;  /* 0x000000140a107208 */ /* 0x000fe20004000000 */
[----:B------:R-:W-:Y:S01]  /*1c20*/  IMAD.MOV.U32 R10, RZ, RZ, R0 ;  /* 0x000000ffff0a7224 */ /* 0x000fe200078e0000 */
[----:B------:R-:W-:Y:S01]  /*1c30*/  FSEL R17, R11, R21, !P0 ;  /* 0x000000150b117208 */ /* 0x000fe20004000000 */
[----:B------:R-:W-:-:S04]  /*1c40*/  IMAD.MOV.U32 R11, RZ, RZ, 0x0 ;  /* 0x00000000ff0b7424 */ /* 0x000fc800078e00ff */
[----:B------:R-:W-:Y:S05]  /*1c50*/  RET.REL.NODEC R10 `(_Z7kernel1PdS_S_) ;  /* 0xffffffe00ae87950 */ /* 0x000fea0003c3ffff */
.L_x_47:
        /* <DEDUP_REMOVED lines=10> */
.L_x_53:


//--------------------- .nv.shared.reserved.0     --------------------------
	.section	.nv.shared.reserved.0,"aw",@nobits
	.weak		__nv_reservedSMEM_offset_0_alias
	.size		__nv_reservedSMEM_offset_0_alias, 0, 64
	.other		__nv_reservedSMEM_offset_0_alias,@"STO_CUDA_RESERVED_SHARED STV_DEFAULT"
__nv_reservedSMEM_offset_0_alias:
	.zero		0
	.zero		64


//--------------------- .nv.constant0._Z3cp2PdS_  --------------------------
	.section	.nv.constant0._Z3cp2PdS_,"a",@progbits
	.sectionflags	@""
	.align	4
.nv.constant0._Z3cp2PdS_:
	.zero		912


//--------------------- .nv.constant0._Z3cp1Pd    --------------------------
	.section	.nv.constant0._Z3cp1Pd,"a",@progbits
	.sectionflags	@""
	.align	4
.nv.constant0._Z3cp1Pd:
	.zero		904


//--------------------- .nv.constant0._Z7kernel3PdS_S_S_S_ --------------------------
	.section	.nv.constant0._Z7kernel3PdS_S_S_S_,"a",@progbits
	.sectionflags	@""
	.align	4
.nv.constant0._Z7kernel3PdS_S_S_S_:
	.zero		936


//--------------------- .nv.constant0._Z7kernel2PdS_S_ --------------------------
	.section	.nv.constant0._Z7kernel2PdS_S_,"a",@progbits
	.sectionflags	@""
	.align	4
.nv.constant0._Z7kernel2PdS_S_:
	.zero		920


//--------------------- .nv.constant0._Z7kernel1PdS_S_ --------------------------
	.section	.nv.constant0._Z7kernel1PdS_S_,"a",@progbits
	.sectionflags	@""
	.align	4
.nv.constant0._Z7kernel1PdS_S_:
	.zero		920


//--------------------- SYMBOLS --------------------------

	.type		.nv.reservedSmem.offset0,@object
	.size		.nv.reservedSmem.offset0,0x4
